	.target	sm_90a

	.elftype	@"ET_EXEC"


//--------------------- .note.nv.tkinfo           --------------------------
	.section	.note.nv.tkinfo,"",@"SHT_NOTE"
	.sectionflags	@"SHF_NOTE_NV_TKINFO"
	.tkinfo
        /*0018*/ 	.word	0x00000002
        /*0030*/ 	.string	""
        /*0030*/ 	.string	"ptxas"
        /*0030*/ 	.string	"Cuda compilation tools, release 13.0, V13.0.88"
        /*0030*/ 	.string	"Build cuda_13.0.r13.0/compiler.36424714_0"
        /*0030*/ 	.string	"-v  -suppress-debug-info  -lineinfo  -arch sm_90a "



//--------------------- .note.nv.cuinfo           --------------------------
	.section	.note.nv.cuinfo,"",@"SHT_NOTE"
	.sectionflags	@"SHF_NOTE_NV_CUINFO"
        /*0018*/ 	.short	0x0002
        /*001a*/ 	.short	0x005a
        /*001c*/ 	.short	0x0082
	.zero		2


//--------------------- .nv.info                  --------------------------
	.section	.nv.info,"",@"SHT_CUDA_INFO"
	.align	4


	//----- nvinfo : EIATTR_REGCOUNT
	.align		4
        /*0000*/ 	.byte	0x04, 0x2f
        /*0002*/ 	.short	(.L_1 - .L_0)
	.align		4
.L_0:
        /*0004*/ 	.word	index@(gluon_wgmma)
        /*0008*/ 	.word	0x0000005a


	//----- nvinfo : EIATTR_FRAME_SIZE
	.align		4
.L_1:
        /*000c*/ 	.byte	0x04, 0x11
        /*000e*/ 	.short	(.L_3 - .L_2)
	.align		4
.L_2:
        /*0010*/ 	.word	index@(gluon_wgmma)
        /*0014*/ 	.word	0x00000000


	//----- nvinfo : EIATTR_MIN_STACK_SIZE
	.align		4
.L_3:
        /*0018*/ 	.byte	0x04, 0x12
        /*001a*/ 	.short	(.L_5 - .L_4)
	.align		4
.L_4:
        /*001c*/ 	.word	index@(gluon_wgmma)
        /*0020*/ 	.word	0x00000000
.L_5:


//--------------------- .nv.compat                --------------------------
	.section	.nv.compat,"",@"SHT_CUDA_COMPAT_INFO"
	.align	4
        /*0000*/ 	.byte	0x02, 0x09, 0x01, 0x00, 0x02, 0x02, 0x04, 0x00, 0x02, 0x05, 0x05, 0x00, 0x03, 0x07, 0x01, 0x01
        /*0010*/ 	.byte	0x02, 0x03, 0x03, 0x00, 0x02, 0x06, 0x01, 0x00, 0x04, 0x0b, 0x08, 0x00, 0x00, 0x00, 0x00, 0x00
        /*0020*/ 	.byte	0x00, 0x00, 0x00, 0x00


//--------------------- .nv.info.gluon_wgmma      --------------------------
	.section	.nv.info.gluon_wgmma,"",@"SHT_CUDA_INFO"
	.sectionflags	@""
	.align	4


	//----- nvinfo : EIATTR_CUDA_API_VERSION
	.align		4
        /*0000*/ 	.byte	0x04, 0x37
        /*0002*/ 	.short	(.L_7 - .L_6)
.L_6:
        /*0004*/ 	.word	0x00000082


	//----- nvinfo : EIATTR_KPARAM_INFO
	.align		4
.L_7:
        /*0008*/ 	.byte	0x04, 0x17
        /*000a*/ 	.short	(.L_9 - .L_8)
.L_8:
        /*000c*/ 	.word	0x00000000
        /*0010*/ 	.short	0x000a
        /*0012*/ 	.short	0x0048
        /*0014*/ 	.byte	0x00, 0xf4, 0x21, 0x00


	//----- nvinfo : EIATTR_KPARAM_INFO
	.align		4
.L_9:
        /*0018*/ 	.byte	0x04, 0x17
        /*001a*/ 	.short	(.L_11 - .L_10)
.L_10:
        /*001c*/ 	.word	0x00000000
        /*0020*/ 	.short	0x0009
        /*0022*/ 	.short	0x0040
        /*0024*/ 	.byte	0x00, 0xf4, 0x21, 0x00


	//----- nvinfo : EIATTR_KPARAM_INFO
	.align		4
.L_11:
        /*0028*/ 	.byte	0x04, 0x17
        /*002a*/ 	.short	(.L_13 - .L_12)
.L_12:
        /*002c*/ 	.word	0x00000000
        /*0030*/ 	.short	0x0008
        /*0032*/ 	.short	0x0038
        /*0034*/ 	.byte	0x00, 0xf0, 0x21, 0x00


	//----- nvinfo : EIATTR_KPARAM_INFO
	.align		4
.L_13:
        /*0038*/ 	.byte	0x04, 0x17
        /*003a*/ 	.short	(.L_15 - .L_14)
.L_14:
        /*003c*/ 	.word	0x00000000
        /*0040*/ 	.short	0x0007
        /*0042*/ 	.short	0x0030
        /*0044*/ 	.byte	0x00, 0xf0, 0x21, 0x00


	//----- nvinfo : EIATTR_KPARAM_INFO
	.align		4
.L_15:
        /*0048*/ 	.byte	0x04, 0x17
        /*004a*/ 	.short	(.L_17 - .L_16)
.L_16:
        /*004c*/ 	.word	0x00000000
        /*0050*/ 	.short	0x0006
        /*0052*/ 	.short	0x0028
        /*0054*/ 	.byte	0x00, 0xf0, 0x21, 0x00


	//----- nvinfo : EIATTR_KPARAM_INFO
	.align		4
.L_17:
        /*0058*/ 	.byte	0x04, 0x17
        /*005a*/ 	.short	(.L_19 - .L_18)
.L_18:
        /*005c*/ 	.word	0x00000000
        /*0060*/ 	.short	0x0005
        /*0062*/ 	.short	0x0020
        /*0064*/ 	.byte	0x00, 0xf0, 0x11, 0x00


	//----- nvinfo : EIATTR_KPARAM_INFO
	.align		4
.L_19:
        /*0068*/ 	.byte	0x04, 0x17
        /*006a*/ 	.short	(.L_21 - .L_20)
.L_20:
        /*006c*/ 	.word	0x00000000
        /*0070*/ 	.short	0x0004
        /*0072*/ 	.short	0x001c
        /*0074*/ 	.byte	0x00, 0xf0, 0x11, 0x00


	//----- nvinfo : EIATTR_KPARAM_INFO
	.align		4
.L_21:
        /*0078*/ 	.byte	0x04, 0x17
        /*007a*/ 	.short	(.L_23 - .L_22)
.L_22:
        /*007c*/ 	.word	0x00000000
        /*0080*/ 	.short	0x0003
        /*0082*/ 	.short	0x0018
        /*0084*/ 	.byte	0x00, 0xf0, 0x11, 0x00


	//----- nvinfo : EIATTR_KPARAM_INFO
	.align		4
.L_23:
        /*0088*/ 	.byte	0x04, 0x17
        /*008a*/ 	.short	(.L_25 - .L_24)
.L_24:
        /*008c*/ 	.word	0x00000000
        /*0090*/ 	.short	0x0002
        /*0092*/ 	.short	0x0010
        /*0094*/ 	.byte	0x00, 0xf4, 0x21, 0x00


	//----- nvinfo : EIATTR_KPARAM_INFO
	.align		4
.L_25:
        /*0098*/ 	.byte	0x04, 0x17
        /*009a*/ 	.short	(.L_27 - .L_26)
.L_26:
        /*009c*/ 	.word	0x00000000
        /*00a0*/ 	.short	0x0001
        /*00a2*/ 	.short	0x0008
        /*00a4*/ 	.byte	0x00, 0xf4, 0x21, 0x00


	//----- nvinfo : EIATTR_KPARAM_INFO
	.align		4
.L_27:
        /*00a8*/ 	.byte	0x04, 0x17
        /*00aa*/ 	.short	(.L_29 - .L_28)
.L_28:
        /*00ac*/ 	.word	0x00000000
        /*00b0*/ 	.short	0x0000
        /*00b2*/ 	.short	0x0000
        /*00b4*/ 	.byte	0x00, 0xf4, 0x21, 0x00


	//----- nvinfo : EIATTR_SPARSE_MMA_MASK
	.align		4
.L_29:
        /*00b8*/ 	.byte	0x03, 0x50
        /*00ba*/ 	.short	0x0000


	//----- nvinfo : EIATTR_MAXREG_COUNT
	.align		4
        /*00bc*/ 	.byte	0x03, 0x1b
        /*00be*/ 	.short	0x00ff


	//----- nvinfo : EIATTR_NUM_BARRIERS
	.align		4
        /*00c0*/ 	.byte	0x02, 0x4c
        /*00c2*/ 	.byte	0x01
	.zero		1


	//----- nvinfo : EIATTR_MERCURY_ISA_VERSION
	.align		4
        /*00c4*/ 	.byte	0x03, 0x5f
        /*00c6*/ 	.short	0x0101


	//----- nvinfo : EIATTR_INT_WARP_WIDE_INSTR_OFFSETS
	.align		4
        /*00c8*/ 	.byte	0x04, 0x31
        /*00ca*/ 	.short	(.L_31 - .L_30)


	//   ....[0]....
.L_30:
        /*00cc*/ 	.word	0x00001370


	//   ....[1]....
        /*00d0*/ 	.word	0x00001390


	//   ....[2]....
        /*00d4*/ 	.word	0x00001440


	//   ....[3]....
        /*00d8*/ 	.word	0x000017e0


	//   ....[4]....
        /*00dc*/ 	.word	0x000017f0


	//   ....[5]....
        /*00e0*/ 	.word	0x00001860


	//   ....[6]....
        /*00e4*/ 	.word	0x00001870


	//   ....[7]....
        /*00e8*/ 	.word	0x00001d30


	//   ....[8]....
        /*00ec*/ 	.word	0x00001d50


	//----- nvinfo : EIATTR_COOP_GROUP_MASK_REGIDS
	.align		4
.L_31:
        /*00f0*/ 	.byte	0x04, 0x29
        /*00f2*/ 	.short	(.L_33 - .L_32)


	//   ....[0]....
.L_32:
        /*00f4*/ 	.word	0xffffffff


	//   ....[1]....
        /*00f8*/ 	.word	0xffffffff


	//   ....[2]....
        /*00fc*/ 	.word	0xffffffff


	//----- nvinfo : EIATTR_COOP_GROUP_INSTR_OFFSETS
	.align		4
.L_33:
        /*0100*/ 	.byte	0x04, 0x28
        /*0102*/ 	.short	(.L_35 - .L_34)


	//   ....[0]....
.L_34:
        /*0104*/ 	.word	0x00000140


	//   ....[1]....
        /*0108*/ 	.word	0x000006e0


	//   ....[2]....
        /*010c*/ 	.word	0x00000cb0


	//----- nvinfo : EIATTR_MBARRIER_INSTR_OFFSETS
	.align		4
.L_35:
        /*0110*/ 	.byte	0x04, 0x39
        /*0112*/ 	.short	(.L_37 - .L_36)


	//   ....[0]....
.L_36:
        /*0114*/ 	.word	0x000014c0
        /*0118*/ 	.word	0x000000ff
        /*011c*/ 	.word	0x00010000
        /*0120*/ 	.short	0x0100
        /*0122*/ 	.byte	0x10
	.zero		1


	//   ....[1]....
        /*0124*/ 	.word	0x000014e0
        /*0128*/ 	.word	0x000000ff
        /*012c*/ 	.word	0x00010008
        /*0130*/ 	.short	0x0100
        /*0132*/ 	.byte	0x10
	.zero		1


	//   ....[2]....
        /*0134*/ 	.word	0x00001920
        /*0138*/ 	.word	0x000000ff
        /*013c*/ 	.word	0x00010000
        /*0140*/ 	.short	0x010a
        /*0142*/ 	.byte	0x14
	.zero		1


	//   ....[3]....
        /*0144*/ 	.word	0x00001ca0
        /*0148*/ 	.word	0x000000ff
        /*014c*/ 	.word	0x00010000
        /*0150*/ 	.short	0x0108
        /*0152*/ 	.byte	0x10
	.zero		1


	//   ....[4]....
        /*0154*/ 	.word	0x00001dc0
        /*0158*/ 	.word	0x000000ff
        /*015c*/ 	.word	0x00010008
        /*0160*/ 	.short	0x0108
        /*0162*/ 	.byte	0x10
	.zero		1


	//   ....[5]....
        /*0164*/ 	.word	0x00002190
        /*0168*/ 	.word	0x000000ff
        /*016c*/ 	.word	0x00010000
        /*0170*/ 	.short	0x010a
        /*0172*/ 	.byte	0x14
	.zero		1


	//----- nvinfo : EIATTR_NUM_MBARRIERS
	.align		4
.L_37:
        /*0174*/ 	.byte	0x03, 0x38
        /*0176*/ 	.short	0x0002


	//----- nvinfo : EIATTR_EXIT_INSTR_OFFSETS
	.align		4
        /*0178*/ 	.byte	0x04, 0x1c
        /*017a*/ 	.short	(.L_39 - .L_38)


	//   ....[0]....
.L_38:
        /*017c*/ 	.word	0x00002180


	//----- nvinfo : EIATTR_REQNTID
	.align		4
.L_39:
        /*0180*/ 	.byte	0x04, 0x10
        /*0182*/ 	.short	(.L_41 - .L_40)
.L_40:
        /*0184*/ 	.word	0x00000100
        /*0188*/ 	.word	0x00000001
        /*018c*/ 	.word	0x00000001


	//----- nvinfo : EIATTR_CRS_STACK_SIZE
	.align		4
.L_41:
        /*0190*/ 	.byte	0x04, 0x1e
        /*0192*/ 	.short	(.L_43 - .L_42)
.L_42:
        /*0194*/ 	.word	0x00000000


	//----- nvinfo : EIATTR_CBANK_PARAM_SIZE
	.align		4
.L_43:
        /*0198*/ 	.byte	0x03, 0x19
        /*019a*/ 	.short	0x0050


	//----- nvinfo : EIATTR_PARAM_CBANK
	.align		4
        /*019c*/ 	.byte	0x04, 0x0a
        /*019e*/ 	.short	(.L_45 - .L_44)
	.align		4
.L_44:
        /*01a0*/ 	.word	index@(.nv.constant0.gluon_wgmma)
        /*01a4*/ 	.short	0x0210
        /*01a6*/ 	.short	0x0050


	//----- nvinfo : EIATTR_SW_WAR
	.align		4
.L_45:
        /*01a8*/ 	.byte	0x04, 0x36
        /*01aa*/ 	.short	(.L_47 - .L_46)
.L_46:
        /*01ac*/ 	.word	0x00000008
.L_47:


//--------------------- .nv.callgraph             --------------------------
	.section	.nv.callgraph,"",@"SHT_CUDA_CALLGRAPH"
	.align	4
	.sectionentsize	8
	.align		4
        /*0000*/ 	.word	0x00000000
	.align		4
        /*0004*/ 	.word	0xffffffff
	.align		4
        /*0008*/ 	.word	0x00000000
	.align		4
        /*000c*/ 	.word	0xfffffffe
	.align		4
        /*0010*/ 	.word	0x00000000
	.align		4
        /*0014*/ 	.word	0xfffffffd
	.align		4
        /*0018*/ 	.word	0x00000000
	.align		4
        /*001c*/ 	.word	0xfffffffc


//--------------------- .text.gluon_wgmma         --------------------------
	.section	.text.gluon_wgmma,"ax",@progbits
	.align	128
        .global         gluon_wgmma
        .type           gluon_wgmma,@function
        .size           gluon_wgmma,(.L_x_53 - gluon_wgmma)
        .other          gluon_wgmma,@"STO_CUDA_ENTRY STV_DEFAULT"
gluon_wgmma:
.text.gluon_wgmma:
[----:B------:R-:W-:Y:S01]  /*0000*/  LDC R1, c[0x0][0x28] ;  /* 0x00000a00ff017b82 */ /* 0x000fe20000000800 */
[----:B------:R-:W1:Y:S07]  /*0010*/  S2R R0, SR_TID.X ;  /* 0x0000000000007919 */ /* 0x000e6e0000002100 */
[----:B------:R-:W2:Y:S01]  /*0020*/  S2UR UR4, SR_CgaCtaId ;  /* 0x00000000000479c3 */ /* 0x000ea20000008800 */
[----:B------:R-:W-:Y:S01]  /*0030*/  UMOV UR16, 0x400 ;  /* 0x0000040000107882 */ /* 0x000fe20000000000 */
[----:B------:R-:W-:Y:S01]  /*0040*/  ULDC UR6, c[0x0][0xc] ;  /* 0x0000030000067ab9 */ /* 0x000fe20000000800 */
[----:B------:R-:W-:Y:S01]  /*0050*/  ULDC.64 UR28, c[0x0][0x250] ;  /* 0x00009400001c7ab9 */ /* 0x000fe20000000a00 */
[----:B------:R-:W-:Y:S04]  /*0060*/  BSSY B0, `(.L_x_0) ;  /* 0x000001e000007945 */ /* 0x000fe80003800000 */
[----:B------:R-:W3:Y:S08]  /*0070*/  LDC R12, c[0x0][0x230] ;  /* 0x00008c00ff0c7b82 */ /* 0x000ef00000000800 */
[----:B------:R-:W-:Y:S08]  /*0080*/  S2UR UR30, SR_CTAID.Y ;  /* 0x00000000001e79c3 */ /* 0x000ff00000002600 */
[----:B------:R-:W4:Y:S01]  /*0090*/  S2UR UR5, SR_CTAID.Z ;  /* 0x00000000000579c3 */ /* 0x000f220000002700 */
[----:B--2---:R-:W-:-:S03]  /*00a0*/  ULEA UR16, UR4, UR16, 0x18 ;  /* 0x0000001004107291 */ /* 0x004fc6000f8ec03f */
[----:B------:R-:W-:Y:S01]  /*00b0*/  ULDC UR4, c[0x0][0x10] ;  /* 0x0000040000047ab9 */ /* 0x000fe20000000800 */
[----:B-1----:R-:W-:-:S03]  /*00c0*/  LOP3.LUT R7, R0, 0xff, RZ, 0xc0, !PT ;  /* 0x000000ff00077812 */ /* 0x002fc600078ec0ff */
[----:B------:R-:W1:Y:S01]  /*00d0*/  S2UR UR31, SR_CTAID.X ;  /* 0x00000000001f79c3 */ /* 0x000e620000002500 */
[----:B---3--:R-:W-:Y:S01]  /*00e0*/  VIADD R5, R12, 0xffffffff ;  /* 0xffffffff0c057836 */ /* 0x008fe20000000000 */
[C---:B------:R-:W-:Y:S02]  /*00f0*/  ISETP.GE.U32.AND P0, PT, R7.reuse, 0x20, PT ;  /* 0x000000200700780c */ /* 0x040fe40003f06070 */
[C---:B------:R-:W-:Y:S02]  /*0100*/  ISETP.NE.U32.AND P2, PT, R7.reuse, RZ, PT ;  /* 0x000000ff0700720c */ /* 0x040fe40003f45070 */
[----:B------:R-:W-:Y:S02]  /*0110*/  LEA R4, R7, UR16, 0x2 ;  /* 0x0000001007047c11 */ /* 0x000fe4000f8e10ff */
[----:B------:R-:W2:Y:S07]  /*0120*/  LDC R6, c[0x0][0x228] ;  /* 0x00008a00ff067b82 */ /* 0x000eae0000000800 */
[----:B------:R3:W-:Y:S01]  /*0130*/  @!P0 STS [R4], RZ ;  /* 0x000000ff04008388 */ /* 0x0007e20000000800 */
[----:B------:R-:W-:-:S03]  /*0140*/  NOP ;  /* 0x0000000000007918 */ /* 0x000fc60000000000 */
[----:B------:R3:W-:Y:S01]  /*0150*/  @!P2 STS [UR16+0x20], R5 ;  /* 0x00002005ff00a988 */ /* 0x0007e20008000810 */
[----:B----4-:R-:W-:-:S04]  /*0160*/  UIMAD UR4, UR5, UR4, UR30 ;  /* 0x00000004050472a4 */ /* 0x010fc8000f8e021e */
[----:B-1----:R-:W-:-:S04]  /*0170*/  UIMAD UR4, UR4, UR6, UR31 ;  /* 0x00000006040472a4 */ /* 0x002fc8000f8e021f */
[----:B------:R-:W-:Y:S01]  /*0180*/  UIMAD UR5, UR4, 0x180, URZ ;  /* 0x00000180040578a4 */ /* 0x000fe2000f8e023f */
[----:B--2---:R-:W-:Y:S02]  /*0190*/  VIADD R6, R6, 0xffffffff ;  /* 0xffffffff06067836 */ /* 0x004fe40000000000 */
[----:B------:R-:W-:Y:S01]  /*01a0*/  UMOV UR4, URZ ;  /* 0x0000003f00047c82 */ /* 0x000fe20008000000 */
[----:B------:R-:W-:-:S04]  /*01b0*/  UIADD3 UR24, UP0, UR5, UR28, URZ ;  /* 0x0000001c05187290 */ /* 0x000fc8000ff1e03f */
[----:B------:R-:W-:Y:S01]  /*01c0*/  ULEA.HI.X.SX32 UR25, UR5, UR29, 0x1, UP0 ;  /* 0x0000001d05197291 */ /* 0x000fe200080f0e3f */
[----:B---3--:R-:W-:Y:S11]  /*01d0*/  @P2 BRA `(.L_x_1) ;  /* 0x0000000000182947 */ /* 0x008ff60003800000 */
[----:B------:R-:W1:Y:S01]  /*01e0*/  LDS R2, [UR16+0x8] ;  /* 0x00000810ff027984 */ /* 0x000e620008000800 */
[----:B------:R-:W2:Y:S01]  /*01f0*/  LDC.64 R8, c[0x0][0x210] ;  /* 0x00008400ff087b82 */ /* 0x000ea20000000a00 */
[----:B------:R-:W-:Y:S02]  /*0200*/  IMAD.MOV.U32 R3, RZ, RZ, 0x70 ;  /* 0x00000070ff037424 */ /* 0x000fe400078e00ff */
[----:B--2---:R2:W-:Y:S03]  /*0210*/  STS.64 [UR16], R8 ;  /* 0x00000008ff007988 */ /* 0x0045e60008000a10 */
[----:B-1----:R-:W-:-:S05]  /*0220*/  LOP3.LUT R2, R2, 0x10, R3, 0xd8, !PT ;  /* 0x0000001002027812 */ /* 0x002fca00078ed803 */
[----:B------:R2:W-:Y:S02]  /*0230*/  STS [UR16+0x8], R2 ;  /* 0x00000802ff007988 */ /* 0x0005e40008000810 */
.L_x_1:
[----:B------:R-:W-:Y:S05]  /*0240*/  BSYNC B0 ;  /* 0x0000000000007941 */ /* 0x000fea0003800000 */
.L_x_0:
[----:B------:R-:W-:Y:S04]  /*0250*/  BSSY B0, `(.L_x_2) ;  /* 0x000000a000007945 */ /* 0x000fe80003800000 */
[----:B------:R-:W-:Y:S05]  /*0260*/  @P2 BRA `(.L_x_3) ;  /* 0x0000000000202947 */ /* 0x000fea0003800000 */
[----:B--2---:R-:W1:Y:S01]  /*0270*/  LDS R2, [UR16+0x34] ;  /* 0x00003410ff027984 */ /* 0x004e620008000800 */
[----:B------:R-:W-:Y:S02]  /*0280*/  IMAD.MOV.U32 R3, RZ, RZ, 0x7f000000 ;  /* 0x7f000000ff037424 */ /* 0x000fe400078e00ff */
[----:B------:R-:W-:Y:S01]  /*0290*/  @!P2 IMAD.MOV.U32 R8, RZ, RZ, 0x7f ;  /* 0x0000007fff08a424 */ /* 0x000fe200078e00ff */
[----:B------:R-:W2:Y:S02]  /*02a0*/  @!P2 LDS R9, [UR16+0x38] ;  /* 0x00003810ff09a984 */ /* 0x000ea40008000800 */
[----:B-1----:R-:W-:Y:S02]  /*02b0*/  LOP3.LUT R2, R2, 0xff000000, R3, 0xb8, !PT ;  /* 0xff00000002027812 */ /* 0x002fe400078eb803 */
[----:B--2---:R-:W-:-:S03]  /*02c0*/  @!P2 LOP3.LUT R3, R9, 0xff, R8, 0xb8, !PT ;  /* 0x000000ff0903a812 */ /* 0x004fc600078eb808 */
[----:B------:R1:W-:Y:S04]  /*02d0*/  STS [UR16+0x34], R2 ;  /* 0x00003402ff007988 */ /* 0x0003e80008000810 */
[----:B------:R1:W-:Y:S02]  /*02e0*/  @!P2 STS [UR16+0x38], R3 ;  /* 0x00003803ff00a988 */ /* 0x0003e40008000810 */
.L_x_3:
[----:B------:R-:W-:Y:S05]  /*02f0*/  BSYNC B0 ;  /* 0x0000000000007941 */ /* 0x000fea0003800000 */
.L_x_2:
[----:B------:R-:W-:Y:S04]  /*0300*/  BSSY B0, `(.L_x_4) ;  /* 0x000000a000007945 */ /* 0x000fe80003800000 */
[----:B------:R-:W-:Y:S05]  /*0310*/  @P2 BRA `(.L_x_5) ;  /* 0x0000000000202947 */ /* 0x000fea0003800000 */
[----:B-12---:R-:W1:Y:S01]  /*0320*/  LDS R2, [UR16+0x1c] ;  /* 0x00001c10ff027984 */ /* 0x006e620008000800 */
[----:B------:R-:W2:Y:S03]  /*0330*/  LDC.64 R10, c[0x0][0x238] ;  /* 0x00008e00ff0a7b82 */ /* 0x000ea60000000a00 */
[----:B------:R3:W-:Y:S01]  /*0340*/  STS [UR16+0x24], R6 ;  /* 0x00002406ff007988 */ /* 0x0007e20008000810 */
[--C-:B--2---:R-:W-:Y:S02]  /*0350*/  SHF.R.U32.HI R9, RZ, 0x4, R11.reuse ;  /* 0x00000004ff097819 */ /* 0x104fe4000001160b */
[----:B------:R-:W-:-:S05]  /*0360*/  SHF.R.U64 R3, R10, 0x4, R11 ;  /* 0x000000040a037819 */ /* 0x000fca000000120b */
[----:B------:R3:W-:Y:S01]  /*0370*/  STS [UR16+0xc], R3 ;  /* 0x00000c03ff007988 */ /* 0x0007e20008000810 */
[----:B-1----:R-:W-:-:S05]  /*0380*/  LOP3.LUT R2, R2, 0xf, R9, 0xb8, !PT ;  /* 0x0000000f02027812 */ /* 0x002fca00078eb809 */
[----:B------:R3:W-:Y:S02]  /*0390*/  STS [UR16+0x1c], R2 ;  /* 0x00001c02ff007988 */ /* 0x0007e40008000810 */
.L_x_5:
[----:B------:R-:W-:Y:S05]  /*03a0*/  BSYNC B0 ;  /* 0x0000000000007941 */ /* 0x000fea0003800000 */
.L_x_4:
[----:B------:R-:W-:Y:S04]  /*03b0*/  BSSY B1, `(.L_x_6) ;  /* 0x000001d000017945 */ /* 0x000fe80003800000 */
[----:B------:R-:W-:Y:S04]  /*03c0*/  BSSY B0, `(.L_x_7) ;  /* 0x0000018000007945 */ /* 0x000fe80003800000 */
[----:B------:R-:W-:Y:S05]  /*03d0*/  @P2 BRA `(.L_x_8) ;  /* 0x00000000001c2947 */ /* 0x000fea0003800000 */
[----:B-123--:R-:W1:Y:S02]  /*03e0*/  LDS R2, [UR16+0x34] ;  /* 0x00003410ff027984 */ /* 0x00ee640008000800 */
[----:B-1----:R-:W-:-:S05]  /*03f0*/  LOP3.LUT R2, R2, 0x7, RZ, 0xb8, !PT ;  /* 0x0000000702027812 */ /* 0x002fca00078eb8ff */
[----:B------:R1:W-:Y:S01]  /*0400*/  STS [UR16+0x34], R2 ;  /* 0x00003402ff007988 */ /* 0x0003e20008000810 */
[----:B------:R-:W-:Y:S05]  /*0410*/  @P2 BRA `(.L_x_9) ;  /* 0x00000000001c2947 */ /* 0x000fea0003800000 */
[----:B-1----:R-:W1:Y:S02]  /*0420*/  LDS R2, [UR16+0x34] ;  /* 0x00003410ff027984 */ /* 0x002e640008000800 */
[----:B-1----:R-:W-:-:S05]  /*0430*/  LOP3.LUT R2, R2, 0x38, RZ, 0xb8, !PT ;  /* 0x0000003802027812 */ /* 0x002fca00078eb8ff */
[----:B------:R4:W-:Y:S02]  /*0440*/  STS [UR16+0x34], R2 ;  /* 0x00003402ff007988 */ /* 0x0009e40008000810 */
.L_x_8:
[----:B------:R-:W-:Y:S05]  /*0450*/  @P2 BRA `(.L_x_10) ;  /* 0x00000000001c2947 */ /* 0x000fea0003800000 */
[----:B-1234-:R-:W1:Y:S02]  /*0460*/  LDS R2, [UR16+0x8] ;  /* 0x00000810ff027984 */ /* 0x01ee640008000800 */
[----:B-1----:R-:W-:-:S05]  /*0470*/  LOP3.LUT R2, R2, 0x780, RZ, 0xb8, !PT ;  /* 0x0000078002027812 */ /* 0x002fca00078eb8ff */
[----:B------:R2:W-:Y:S02]  /*0480*/  STS [UR16+0x8], R2 ;  /* 0x00000802ff007988 */ /* 0x0005e40008000810 */
.L_x_9:
[----:B------:R-:W-:Y:S05]  /*0490*/  @P2 BRA `(.L_x_11) ;  /* 0x0000000000282947 */ /* 0x000fea0003800000 */
[----:B-12---:R-:W1:Y:S02]  /*04a0*/  LDS R2, [UR16+0x8] ;  /* 0x00000810ff027984 */ /* 0x006e640008000800 */
[----:B-1----:R-:W-:-:S05]  /*04b0*/  LOP3.LUT R2, R2, 0x1800, RZ, 0xb8, !PT ;  /* 0x0000180002027812 */ /* 0x002fca00078eb8ff */
[----:B------:R5:W-:Y:S02]  /*04c0*/  STS [UR16+0x8], R2 ;  /* 0x00000802ff007988 */ /* 0x000be40008000810 */
.L_x_10:
[----:B------:R-:W-:Y:S05]  /*04d0*/  @P2 BREAK B0 ;  /* 0x0000000000002942 */ /* 0x000fea0003800000 */
[----:B------:R-:W-:Y:S05]  /*04e0*/  @P2 BRA `(.L_x_12) ;  /* 0x0000000000242947 */ /* 0x000fea0003800000 */
[----:B-1-3--:R-:W1:Y:S01]  /*04f0*/  LDS R3, [UR16+0x8] ;  /* 0x00000810ff037984 */ /* 0x00ae620008000800 */
[----:B--2-45:R-:W-:-:S05]  /*0500*/  IMAD.MOV.U32 R2, RZ, RZ, 0x6000 ;  /* 0x00006000ff027424 */ /* 0x034fca00078e00ff */
[----:B-1----:R-:W-:-:S04]  /*0510*/  LOP3.LUT R2, R3, 0x6000, R2, 0xd8, !PT ;  /* 0x0000600003027812 */ /* 0x002fc800078ed802 */
[----:B------:R-:W-:-:S05]  /*0520*/  LOP3.LUT R2, R2, 0x400000, RZ, 0xb8, !PT ;  /* 0x0040000002027812 */ /* 0x000fca00078eb8ff */
[----:B------:R3:W-:Y:S02]  /*0530*/  STS [UR16+0x8], R2 ;  /* 0x00000802ff007988 */ /* 0x0007e40008000810 */
.L_x_11:
[----:B------:R-:W-:Y:S05]  /*0540*/  BSYNC B0 ;  /* 0x0000000000007941 */ /* 0x000fea0003800000 */
.L_x_7:
[----:B-123--:R-:W1:Y:S02]  /*0550*/  @!P2 LDS R2, [UR16+0x8] ;  /* 0x00000810ff02a984 */ /* 0x00ee640008000800 */
[----:B-1----:R-:W-:-:S05]  /*0560*/  @!P2 LOP3.LUT R2, R2, 0x8000, RZ, 0xb8, !PT ;  /* 0x000080000202a812 */ /* 0x002fca00078eb8ff */
[----:B------:R1:W-:Y:S02]  /*0570*/  @!P2 STS [UR16+0x8], R2 ;  /* 0x00000802ff00a988 */ /* 0x0003e40008000810 */
.L_x_12:
[----:B------:R-:W-:Y:S05]  /*0580*/  BSYNC B1 ;  /* 0x0000000000017941 */ /* 0x000fea0003800000 */
.L_x_6:
[----:B------:R-:W-:Y:S05]  /*0590*/  WARPSYNC.ALL ;  /* 0x0000000000007948 */ /* 0x000fea0003800000 */
[----:B------:R-:W-:Y:S05]  /*05a0*/  @P0 BRA `(.L_x_13) ;  /* 0x0000000000280947 */ /* 0x000fea0003800000 */
[----:B-12345:R-:W1:Y:S01]  /*05b0*/  S2R R2, SR_LANEID ;  /* 0x0000000000027919 */ /* 0x03ee620000000000 */
[----:B------:R-:W-:Y:S05]  /*05c0*/  WARPSYNC.ALL ;  /* 0x0000000000007948 */ /* 0x000fea0003800000 */
[----:B-1----:R-:W-:-:S05]  /*05d0*/  IMAD.SHL.U32 R8, R2, 0x4, RZ ;  /* 0x0000000402087824 */ /* 0x002fca00078e00ff */
[----:B------:R-:W1:Y:S01]  /*05e0*/  LDS R9, [R8+UR16] ;  /* 0x0000001008097984 */ /* 0x000e620008000800 */
[----:B------:R-:W-:-:S05]  /*05f0*/  IADD3 R2, P1, R8, UR24, RZ ;  /* 0x0000001808027c10 */ /* 0x000fca000ff3e0ff */
[----:B------:R-:W-:-:S05]  /*0600*/  IMAD.X R3, RZ, RZ, UR25, P1 ;  /* 0x00000019ff037e24 */ /* 0x000fca00088e06ff */
[----:B-1----:R1:W2:Y:S01]  /*0610*/  ATOMG.E.EXCH.STRONG.GPU PT, RZ, [R2], R9 ;  /* 0x0000000902ff73a8 */ /* 0x0022a200041ee100 */
[----:B------:R-:W-:-:S04]  /*0620*/  DEPBAR {5,4,3,2,1,0} ;  /* 0x0000003f0000791a */ /* 0x000fc80000000000 */
[----:B------:R1:W-:Y:S01]  /*0630*/  UTMACCTL.IV [UR24] ;  /* 0x00000000180079b9 */ /* 0x0003e20008000000 */
[----:B------:R-:W-:Y:S01]  /*0640*/  NOP ;  /* 0x0000000000007918 */ /* 0x000fe20000000000 */
.L_x_13:
[----:B------:R-:W-:Y:S05]  /*0650*/  @P0 BRA `(.L_x_14) ;  /* 0x00000000000c0947 */ /* 0x000fea0003800000 */
[----:B------:R0:W-:Y:S01]  /*0660*/  UTMACMDFLUSH ;  /* 0x00000000000079b7 */ /* 0x0001e20000000000 */
[----:B------:R-:W-:Y:S05]  /*0670*/  @P0 BRA `(.L_x_14) ;  /* 0x0000000000040947 */ /* 0x000fea0003800000 */
[----:B------:R-:W-:-:S04]  /*0680*/  DEPBAR.LE SB0, 0x0 ;  /* 0x000080000000791a */ /* 0x000fc80000000000 */
.L_x_14:
[----:B------:R-:W-:Y:S05]  /*0690*/  WARPSYNC.ALL ;  /* 0x0000000000007948 */ /* 0x000fea0003800000 */
[----:B--2---:R-:W-:Y:S06]  /*06a0*/  BAR.SYNC.DEFER_BLOCKING 0x0 ;  /* 0x0000000000007b1d */ /* 0x004fec0000010000 */
[----:B------:R-:W-:Y:S02]  /*06b0*/  BSSY B1, `(.L_x_15) ;  /* 0x000000b000017945 */ /* 0x000fe40003800000 */
[----:B------:R-:W-:Y:S06]  /*06c0*/  BAR.SYNC.DEFER_BLOCKING 0x0 ;  /* 0x0000000000007b1d */ /* 0x000fec0000010000 */
[----:B------:R2:W-:Y:S01]  /*06d0*/  @!P0 STS [R4], RZ ;  /* 0x000000ff04008388 */ /* 0x0005e20000000800 */
[----:B------:R-:W-:Y:S01]  /*06e0*/  NOP ;  /* 0x0000000000007918 */ /* 0x000fe20000000000 */
[----:B------:R-:W-:Y:S05]  /*06f0*/  @P2 BRA `(.L_x_16) ;  /* 0x0000000000182947 */ /* 0x000fea0003800000 */
[----:B-1-345:R-:W1:Y:S01]  /*0700*/  LDS R2, [UR16+0x8] ;  /* 0x00000810ff027984 */ /* 0x03ae620008000800 */
[----:B------:R-:W3:Y:S01]  /*0710*/  LDC.64 R8, c[0x0][0x218] ;  /* 0x00008600ff087b82 */ /* 0x000ee20000000a00 */
[----:B------:R-:W-:Y:S02]  /*0720*/  IMAD.MOV.U32 R3, RZ, RZ, 0x70 ;  /* 0x00000070ff037424 */ /* 0x000fe400078e00ff */
[----:B---3--:R3:W-:Y:S03]  /*0730*/  STS.64 [UR16], R8 ;  /* 0x00000008ff007988 */ /* 0x0087e60008000a10 */
[----:B-1----:R-:W-:-:S05]  /*0740*/  LOP3.LUT R2, R2, 0x10, R3, 0xd8, !PT ;  /* 0x0000001002027812 */ /* 0x002fca00078ed803 */
[----:B------:R3:W-:Y:S02]  /*0750*/  STS [UR16+0x8], R2 ;  /* 0x00000802ff007988 */ /* 0x0007e40008000810 */
.L_x_16:
[----:B-1----:R-:W-:Y:S05]  /*0760*/  BSYNC B1 ;  /* 0x0000000000017941 */ /* 0x002fea0003800000 */
.L_x_15:
[----:B------:R-:W-:Y:S04]  /*0770*/  BSSY B2, `(.L_x_17) ;  /* 0x000000f000027945 */ /* 0x000fe80003800000 */
[----:B------:R-:W-:Y:S04]  /*0780*/  BSSY B1, `(.L_x_18) ;  /* 0x000000c000017945 */ /* 0x000fe80003800000 */
[----:B------:R-:W-:Y:S05]  /*0790*/  @P2 BRA `(.L_x_19) ;  /* 0x0000000000282947 */ /* 0x000fea0003800000 */
[----:B---345:R-:W1:Y:S01]  /*07a0*/  LDS R2, [UR16+0x34] ;  /* 0x00003410ff027984 */ /* 0x038e620008000800 */
[----:B------:R-:W-:Y:S01]  /*07b0*/  IMAD.MOV.U32 R3, RZ, RZ, 0x7f000000 ;  /* 0x7f000000ff037424 */ /* 0x000fe200078e00ff */
[----:B------:R-:W-:Y:S05]  /*07c0*/  @P2 BREAK B1 ;  /* 0x0000000000012942 */ /* 0x000fea0003800000 */
[----:B-1----:R-:W-:-:S05]  /*07d0*/  LOP3.LUT R2, R2, 0xff000000, R3, 0xb8, !PT ;  /* 0xff00000002027812 */ /* 0x002fca00078eb803 */
[----:B------:R1:W-:Y:S01]  /*07e0*/  STS [UR16+0x34], R2 ;  /* 0x00003402ff007988 */ /* 0x0003e20008000810 */
[----:B------:R-:W-:Y:S05]  /*07f0*/  @P2 BRA `(.L_x_20) ;  /* 0x0000000000182947 */ /* 0x000fea0003800000 */
[----:B-1----:R-:W1:Y:S01]  /*0800*/  LDS R2, [UR16+0x38] ;  /* 0x00003810ff027984 */ /* 0x002e620008000800 */
[----:B------:R-:W-:-:S05]  /*0810*/  IMAD.MOV.U32 R3, RZ, RZ, 0x7f ;  /* 0x0000007fff037424 */ /* 0x000fca00078e00ff */
[----:B-1----:R-:W-:-:S05]  /*0820*/  LOP3.LUT R2, R2, 0xff, R3, 0xb8, !PT ;  /* 0x000000ff02027812 */ /* 0x002fca00078eb803 */
[----:B------:R1:W-:Y:S02]  /*0830*/  STS [UR16+0x38], R2 ;  /* 0x00003802ff007988 */ /* 0x0003e40008000810 */
.L_x_19:
[----:B------:R-:W-:Y:S05]  /*0840*/  BSYNC B1 ;  /* 0x0000000000017941 */ /* 0x000fea0003800000 */
.L_x_18:
[----:B------:R1:W-:Y:S02]  /*0850*/  @!P2 STS [UR16+0x20], R5 ;  /* 0x00002005ff00a988 */ /* 0x0003e40008000810 */
.L_x_20:
[----:B------:R-:W-:Y:S05]  /*0860*/  BSYNC B2 ;  /* 0x0000000000027941 */ /* 0x000fea0003800000 */
.L_x_17:
[----:B------:R-:W-:Y:S05]  /*0870*/  WARPSYNC.ALL ;  /* 0x0000000000007948 */ /* 0x000fea0003800000 */
[----:B-1----:R-:W1:Y:S01]  /*0880*/  LDC R5, c[0x0][0x22c] ;  /* 0x00008b00ff057b82 */ /* 0x002e620000000800 */
[----:B------:R-:W-:Y:S01]  /*0890*/  BSSY B2, `(.L_x_21) ;  /* 0x000000b000027945 */ /* 0x000fe20003800000 */
[----:B-1----:R-:W-:-:S03]  /*08a0*/  VIADD R5, R5, 0xffffffff ;  /* 0xffffffff05057836 */ /* 0x002fc60000000000 */
[----:B------:R-:W-:Y:S05]  /*08b0*/  @P2 BRA `(.L_x_22) ;  /* 0x0000000000202947 */ /* 0x000fea0003800000 */
[----:B---345:R-:W1:Y:S01]  /*08c0*/  LDS R2, [UR16+0x1c] ;  /* 0x00001c10ff027984 */ /* 0x038e620008000800 */
[----:B------:R-:W3:Y:S03]  /*08d0*/  LDC.64 R10, c[0x0][0x240] ;  /* 0x00009000ff0a7b82 */ /* 0x000ee60000000a00 */
[----:B------:R4:W-:Y:S01]  /*08e0*/  STS [UR16+0x24], R5 ;  /* 0x00002405ff007988 */ /* 0x0009e20008000810 */
[--C-:B---3--:R-:W-:Y:S02]  /*08f0*/  SHF.R.U32.HI R9, RZ, 0x4, R11.reuse ;  /* 0x00000004ff097819 */ /* 0x108fe4000001160b */
[----:B------:R-:W-:-:S05]  /*0900*/  SHF.R.U64 R3, R10, 0x4, R11 ;  /* 0x000000040a037819 */ /* 0x000fca000000120b */
[----:B------:R4:W-:Y:S01]  /*0910*/  STS [UR16+0xc], R3 ;  /* 0x00000c03ff007988 */ /* 0x0009e20008000810 */
[----:B-1----:R-:W-:-:S05]  /*0920*/  LOP3.LUT R2, R2, 0xf, R9, 0xb8, !PT ;  /* 0x0000000f02027812 */ /* 0x002fca00078eb809 */
[----:B------:R4:W-:Y:S02]  /*0930*/  STS [UR16+0x1c], R2 ;  /* 0x00001c02ff007988 */ /* 0x0009e40008000810 */
.L_x_22:
[----:B------:R-:W-:Y:S05]  /*0940*/  BSYNC B2 ;  /* 0x0000000000027941 */ /* 0x000fea0003800000 */
.L_x_21:
[----:B------:R-:W-:Y:S04]  /*0950*/  BSSY B3, `(.L_x_23) ;  /* 0x000001d000037945 */ /* 0x000fe80003800000 */
[----:B------:R-:W-:Y:S04]  /*0960*/  BSSY B2, `(.L_x_24) ;  /* 0x0000018000027945 */ /* 0x000fe80003800000 */
[----:B------:R-:W-:Y:S05]  /*0970*/  @P2 BRA `(.L_x_25) ;  /* 0x00000000001c2947 */ /* 0x000fea0003800000 */
[----:B---345:R-:W1:Y:S02]  /*0980*/  LDS R2, [UR16+0x34] ;  /* 0x00003410ff027984 */ /* 0x038e640008000800 */
[----:B-1----:R-:W-:-:S05]  /*0990*/  LOP3.LUT R2, R2, 0x7, RZ, 0xb8, !PT ;  /* 0x0000000702027812 */ /* 0x002fca00078eb8ff */
[----:B------:R1:W-:Y:S01]  /*09a0*/  STS [UR16+0x34], R2 ;  /* 0x00003402ff007988 */ /* 0x0003e20008000810 */
[----:B------:R-:W-:Y:S05]  /*09b0*/  @P2 BRA `(.L_x_26) ;  /* 0x00000000001c2947 */ /* 0x000fea0003800000 */
[----:B-1----:R-:W1:Y:S02]  /*09c0*/  LDS R2, [UR16+0x34] ;  /* 0x00003410ff027984 */ /* 0x002e640008000800 */
[----:B-1----:R-:W-:-:S05]  /*09d0*/  LOP3.LUT R2, R2, 0x38, RZ, 0xb8, !PT ;  /* 0x0000003802027812 */ /* 0x002fca00078eb8ff */
[----:B------:R1:W-:Y:S02]  /*09e0*/  STS [UR16+0x34], R2 ;  /* 0x00003402ff007988 */ /* 0x0003e40008000810 */
.L_x_25:
[----:B------:R-:W-:Y:S05]  /*09f0*/  @P2 BRA `(.L_x_27) ;  /* 0x00000000001c2947 */ /* 0x000fea0003800000 */
[----:B-1-345:R-:W1:Y:S02]  /*0a00*/  LDS R2, [UR16+0x8] ;  /* 0x00000810ff027984 */ /* 0x03ae640008000800 */
[----:B-1----:R-:W-:-:S05]  /*0a10*/  LOP3.LUT R2, R2, 0x780, RZ, 0xb8, !PT ;  /* 0x0000078002027812 */ /* 0x002fca00078eb8ff */
[----:B------:R3:W-:Y:S02]  /*0a20*/  STS [UR16+0x8], R2 ;  /* 0x00000802ff007988 */ /* 0x0007e40008000810 */
.L_x_26:
[----:B------:R-:W-:Y:S05]  /*0a30*/  @P2 BRA `(.L_x_28) ;  /* 0x0000000000282947 */ /* 0x000fea0003800000 */
[----:B-1-3--:R-:W1:Y:S02]  /*0a40*/  LDS R2, [UR16+0x8] ;  /* 0x00000810ff027984 */ /* 0x00ae640008000800 */
[----:B-1----:R-:W-:-:S05]  /*0a50*/  LOP3.LUT R2, R2, 0x1800, RZ, 0xb8, !PT ;  /* 0x0000180002027812 */ /* 0x002fca00078eb8ff */
[----:B------:R1:W-:Y:S02]  /*0a60*/  STS [UR16+0x8], R2 ;  /* 0x00000802ff007988 */ /* 0x0003e40008000810 */
.L_x_27:
[----:B------:R-:W-:Y:S05]  /*0a70*/  @P2 BREAK B2 ;  /* 0x0000000000022942 */ /* 0x000fea0003800000 */
[----:B------:R-:W-:Y:S05]  /*0a80*/  @P2 BRA `(.L_x_29) ;  /* 0x0000000000242947 */ /* 0x000fea0003800000 */
[----:B-1-345:R-:W1:Y:S01]  /*0a90*/  LDS R2, [UR16+0x8] ;  /* 0x00000810ff027984 */ /* 0x03ae620008000800 */
[----:B------:R-:W-:-:S05]  /*0aa0*/  IMAD.MOV.U32 R3, RZ, RZ, 0x6000 ;  /* 0x00006000ff037424 */ /* 0x000fca00078e00ff */
[----:B-1----:R-:W-:-:S04]  /*0ab0*/  LOP3.LUT R2, R2, 0x6000, R3, 0xd8, !PT ;  /* 0x0000600002027812 */ /* 0x002fc800078ed803 */
[----:B------:R-:W-:-:S05]  /*0ac0*/  LOP3.LUT R2, R2, 0x400000, RZ, 0xb8, !PT ;  /* 0x0040000002027812 */ /* 0x000fca00078eb8ff */
[----:B------:R4:W-:Y:S02]  /*0ad0*/  STS [UR16+0x8], R2 ;  /* 0x00000802ff007988 */ /* 0x0009e40008000810 */
.L_x_28:
[----:B------:R-:W-:Y:S05]  /*0ae0*/  BSYNC B2 ;  /* 0x0000000000027941 */ /* 0x000fea0003800000 */
.L_x_24:
[----:B-1-34-:R-:W1:Y:S02]  /*0af0*/  @!P2 LDS R2, [UR16+0x8] ;  /* 0x00000810ff02a984 */ /* 0x01ae640008000800 */
[----:B-1----:R-:W-:-:S05]  /*0b00*/  @!P2 LOP3.LUT R2, R2, 0x8000, RZ, 0xb8, !PT ;  /* 0x000080000202a812 */ /* 0x002fca00078eb8ff */
[----:B------:R1:W-:Y:S02]  /*0b10*/  @!P2 STS [UR16+0x8], R2 ;  /* 0x00000802ff00a988 */ /* 0x0003e40008000810 */
.L_x_29:
[----:B------:R-:W-:Y:S05]  /*0b20*/  BSYNC B3 ;  /* 0x0000000000037941 */ /* 0x000fea0003800000 */
.L_x_23:
[----:B------:R-:W-:Y:S05]  /*0b30*/  WARPSYNC.ALL ;  /* 0x0000000000007948 */ /* 0x000fea0003800000 */
[----:B------:R-:W-:-:S04]  /*0b40*/  UIADD3 UR27, UR5, 0x80, URZ ;  /* 0x00000080051b7890 */ /* 0x000fc8000fffe03f */
[----:B------:R-:W-:-:S04]  /*0b50*/  UIADD3 UR26, UP0, UR27, UR28, URZ ;  /* 0x0000001c1b1a7290 */ /* 0x000fc8000ff1e03f */
[----:B------:R-:W-:Y:S01]  /*0b60*/  ULEA.HI.X.SX32 UR27, UR27, UR29, 0x1, UP0 ;  /* 0x0000001d1b1b7291 */ /* 0x000fe200080f0e3f */
[----:B------:R-:W-:Y:S11]  /*0b70*/  @P0 BRA `(.L_x_30) ;  /* 0x0000000000280947 */ /* 0x000ff60003800000 */
[----:B-1-345:R-:W1:Y:S01]  /*0b80*/  S2R R2, SR_LANEID ;  /* 0x0000000000027919 */ /* 0x03ae620000000000 */
[----:B------:R-:W-:Y:S05]  /*0b90*/  WARPSYNC.ALL ;  /* 0x0000000000007948 */ /* 0x000fea0003800000 */
[----:B-1----:R-:W-:-:S05]  /*0ba0*/  IMAD.SHL.U32 R8, R2, 0x4, RZ ;  /* 0x0000000402087824 */ /* 0x002fca00078e00ff */
[----:B------:R-:W1:Y:S01]  /*0bb0*/  LDS R9, [R8+UR16] ;  /* 0x0000001008097984 */ /* 0x000e620008000800 */
[----:B------:R-:W-:-:S05]  /*0bc0*/  IADD3 R2, P1, R8, UR26, RZ ;  /* 0x0000001a08027c10 */ /* 0x000fca000ff3e0ff */
[----:B------:R-:W-:-:S05]  /*0bd0*/  IMAD.X R3, RZ, RZ, UR27, P1 ;  /* 0x0000001bff037e24 */ /* 0x000fca00088e06ff */
[----:B-1----:R1:W3:Y:S01]  /*0be0*/  ATOMG.E.EXCH.STRONG.GPU PT, RZ, [R2], R9 ;  /* 0x0000000902ff73a8 */ /* 0x0022e200041ee100 */
[----:B------:R-:W-:-:S04]  /*0bf0*/  DEPBAR {5,4,3,2,1,0} ;  /* 0x0000003f0000791a */ /* 0x000fc80000000000 */
[----:B------:R1:W-:Y:S01]  /*0c00*/  UTMACCTL.IV [UR26] ;  /* 0x000000001a0079b9 */ /* 0x0003e20008000000 */
[----:B------:R-:W-:Y:S01]  /*0c10*/  NOP ;  /* 0x0000000000007918 */ /* 0x000fe20000000000 */
.L_x_30:
[----:B------:R-:W-:Y:S05]  /*0c20*/  @P0 BRA `(.L_x_31) ;  /* 0x00000000000c0947 */ /* 0x000fea0003800000 */
[----:B------:R0:W-:Y:S01]  /*0c30*/  UTMACMDFLUSH ;  /* 0x00000000000079b7 */ /* 0x0001e20000000000 */
[----:B------:R-:W-:Y:S05]  /*0c40*/  @P0 BRA `(.L_x_31) ;  /* 0x0000000000040947 */ /* 0x000fea0003800000 */
[----:B------:R-:W-:-:S04]  /*0c50*/  DEPBAR.LE SB0, 0x0 ;  /* 0x000080000000791a */ /* 0x000fc80000000000 */
.L_x_31:
[----:B------:R-:W-:Y:S05]  /*0c60*/  WARPSYNC.ALL ;  /* 0x0000000000007948 */ /* 0x000fea0003800000 */
[----:B---3--:R-:W-:Y:S06]  /*0c70*/  BAR.SYNC.DEFER_BLOCKING 0x0 ;  /* 0x0000000000007b1d */ /* 0x008fec0000010000 */
[----:B------:R-:W-:Y:S02]  /*0c80*/  BSSY B3, `(.L_x_32) ;  /* 0x000000b000037945 */ /* 0x000fe40003800000 */
[----:B------:R-:W-:Y:S06]  /*0c90*/  BAR.SYNC.DEFER_BLOCKING 0x0 ;  /* 0x0000000000007b1d */ /* 0x000fec0000010000 */
[----:B------:R3:W-:Y:S01]  /*0ca0*/  @!P0 STS [R4], RZ ;  /* 0x000000ff04008388 */ /* 0x0007e20000000800 */
[----:B------:R-:W-:Y:S01]  /*0cb0*/  NOP ;  /* 0x0000000000007918 */ /* 0x000fe20000000000 */
[----:B------:R-:W-:Y:S05]  /*0cc0*/  @P2 BRA `(.L_x_33) ;  /* 0x0000000000182947 */ /* 0x000fea0003800000 */
[----:B-1--45:R-:W1:Y:S01]  /*0cd0*/  LDS R2, [UR16+0x8] ;  /* 0x00000810ff027984 */ /* 0x032e620008000800 */
[----:B------:R-:W4:Y:S01]  /*0ce0*/  LDC.64 R8, c[0x0][0x220] ;  /* 0x00008800ff087b82 */ /* 0x000f220000000a00 */
[----:B------:R-:W-:Y:S02]  /*0cf0*/  IMAD.MOV.U32 R3, RZ, RZ, 0x70 ;  /* 0x00000070ff037424 */ /* 0x000fe400078e00ff */
[----:B----4-:R4:W-:Y:S03]  /*0d00*/  STS.64 [UR16], R8 ;  /* 0x00000008ff007988 */ /* 0x0109e60008000a10 */
[----:B-1----:R-:W-:-:S05]  /*0d10*/  LOP3.LUT R2, R2, 0x10, R3, 0xd8, !PT ;  /* 0x0000001002027812 */ /* 0x002fca00078ed803 */
[----:B------:R4:W-:Y:S02]  /*0d20*/  STS [UR16+0x8], R2 ;  /* 0x00000802ff007988 */ /* 0x0009e40008000810 */
.L_x_33:
[----:B-1----:R-:W-:Y:S05]  /*0d30*/  BSYNC B3 ;  /* 0x0000000000037941 */ /* 0x002fea0003800000 */
.L_x_32:
[----:B------:R-:W-:Y:S04]  /*0d40*/  BSSY B3, `(.L_x_34) ;  /* 0x0000033000037945 */ /* 0x000fe80003800000 */
[----:B------:R-:W-:Y:S04]  /*0d50*/  BSSY B4, `(.L_x_35) ;  /* 0x000002e000047945 */ /* 0x000fe80003800000 */
[----:B------:R-:W-:Y:S05]  /*0d60*/  @P2 BRA `(.L_x_36) ;  /* 0x0000000000242947 */ /* 0x000fea0003800000 */
[----:B----45:R-:W1:Y:S01]  /*0d70*/  LDS R2, [UR16+0x34] ;  /* 0x00003410ff027984 */ /* 0x030e620008000800 */
[----:B------:R-:W-:-:S05]  /*0d80*/  IMAD.MOV.U32 R3, RZ, RZ, 0x7f000000 ;  /* 0x7f000000ff037424 */ /* 0x000fca00078e00ff */
[----:B-1----:R-:W-:-:S05]  /*0d90*/  LOP3.LUT R2, R2, 0xff000000, R3, 0xb8, !PT ;  /* 0xff00000002027812 */ /* 0x002fca00078eb803 */
[----:B------:R1:W-:Y:S01]  /*0da0*/  STS [UR16+0x34], R2 ;  /* 0x00003402ff007988 */ /* 0x0003e20008000810 */
[----:B------:R-:W-:Y:S05]  /*0db0*/  @P2 BRA `(.L_x_37) ;  /* 0x0000000000182947 */ /* 0x000fea0003800000 */
[----:B-1----:R-:W1:Y:S01]  /*0dc0*/  LDS R2, [UR16+0x38] ;  /* 0x00003810ff027984 */ /* 0x002e620008000800 */
[----:B------:R-:W-:-:S05]  /*0dd0*/  IMAD.MOV.U32 R3, RZ, RZ, 0x7f ;  /* 0x0000007fff037424 */ /* 0x000fca00078e00ff */
[----:B-1----:R-:W-:-:S05]  /*0de0*/  LOP3.LUT R2, R2, 0xff, R3, 0xb8, !PT ;  /* 0x000000ff02027812 */ /* 0x002fca00078eb803 */
[----:B------:R1:W-:Y:S02]  /*0df0*/  STS [UR16+0x38], R2 ;  /* 0x00003802ff007988 */ /* 0x0003e40008000810 */
.L_x_36:
[----:B------:R-:W-:Y:S05]  /*0e00*/  @P2 BRA `(.L_x_38) ;  /* 0x00000000000c2947 */ /* 0x000fea0003800000 */
[----:B------:R1:W-:Y:S02]  /*0e10*/  STS [UR16+0x20], R5 ;  /* 0x00002005ff007988 */ /* 0x0003e40008000810 */
.L_x_37:
[----:B------:R-:W-:Y:S05]  /*0e20*/  @P2 BRA `(.L_x_39) ;  /* 0x0000000000242947 */ /* 0x000fea0003800000 */
[----:B------:R1:W-:Y:S02]  /*0e30*/  STS [UR16+0x24], R6 ;  /* 0x00002406ff007988 */ /* 0x0003e40008000810 */
.L_x_38:
[----:B------:R-:W-:Y:S05]  /*0e40*/  @P2 BRA `(.L_x_40) ;  /* 0x00000000002c2947 */ /* 0x000fea0003800000 */
[----:B-1--45:R-:W1:Y:S01]  /*0e50*/  LDS R2, [UR16+0x1c] ;  /* 0x00001c10ff027984 */ /* 0x032e620008000800 */
[----:B------:R-:W4:Y:S02]  /*0e60*/  LDC.64 R8, c[0x0][0x248] ;  /* 0x00009200ff087b82 */ /* 0x000f240000000a00 */
[--C-:B----4-:R-:W-:Y:S02]  /*0e70*/  SHF.R.U32.HI R5, RZ, 0x4, R9.reuse ;  /* 0x00000004ff057819 */ /* 0x110fe40000011609 */
[----:B------:R-:W-:-:S05]  /*0e80*/  SHF.R.U64 R3, R8, 0x4, R9 ;  /* 0x0000000408037819 */ /* 0x000fca0000001209 */
[----:B------:R4:W-:Y:S01]  /*0e90*/  STS [UR16+0xc], R3 ;  /* 0x00000c03ff007988 */ /* 0x0009e20008000810 */
[----:B-1----:R-:W-:-:S05]  /*0ea0*/  LOP3.LUT R2, R2, 0xf, R5, 0xb8, !PT ;  /* 0x0000000f02027812 */ /* 0x002fca00078eb805 */
[----:B------:R4:W-:Y:S02]  /*0eb0*/  STS [UR16+0x1c], R2 ;  /* 0x00001c02ff007988 */ /* 0x0009e40008000810 */
.L_x_39:
[----:B------:R-:W-:Y:S05]  /*0ec0*/  @P2 BRA `(.L_x_41) ;  /* 0x00000000001c2947 */ /* 0x000fea0003800000 */
[----:B-1--45:R-:W1:Y:S02]  /*0ed0*/  LDS R2, [UR16+0x34] ;  /* 0x00003410ff027984 */ /* 0x032e640008000800 */
[----:B-1----:R-:W-:-:S05]  /*0ee0*/  LOP3.LUT R2, R2, 0x7, RZ, 0xb8, !PT ;  /* 0x0000000702027812 */ /* 0x002fca00078eb8ff */
[----:B------:R1:W-:Y:S02]  /*0ef0*/  STS [UR16+0x34], R2 ;  /* 0x00003402ff007988 */ /* 0x0003e40008000810 */
.L_x_40:
[----:B------:R-:W-:Y:S05]  /*0f00*/  @P2 BRA `(.L_x_42) ;  /* 0x00000000001c2947 */ /* 0x000fea0003800000 */
[----:B-1--45:R-:W1:Y:S02]  /*0f10*/  LDS R2, [UR16+0x34] ;  /* 0x00003410ff027984 */ /* 0x032e640008000800 */
[----:B-1----:R-:W-:-:S05]  /*0f20*/  LOP3.LUT R2, R2, 0x38, RZ, 0xb8, !PT ;  /* 0x0000003802027812 */ /* 0x002fca00078eb8ff */
[----:B------:R1:W-:Y:S02]  /*0f30*/  STS [UR16+0x34], R2 ;  /* 0x00003402ff007988 */ /* 0x0003e40008000810 */
.L_x_41:
[----:B------:R-:W-:Y:S05]  /*0f40*/  @P2 BRA `(.L_x_43) ;  /* 0x00000000001c2947 */ /* 0x000fea0003800000 */
[----:B-1--45:R-:W1:Y:S02]  /*0f50*/  LDS R2, [UR16+0x8] ;  /* 0x00000810ff027984 */ /* 0x032e640008000800 */
[----:B-1----:R-:W-:-:S05]  /*0f60*/  LOP3.LUT R2, R2, 0x780, RZ, 0xb8, !PT ;  /* 0x0000078002027812 */ /* 0x002fca00078eb8ff */
[----:B------:R1:W-:Y:S02]  /*0f70*/  STS [UR16+0x8], R2 ;  /* 0x00000802ff007988 */ /* 0x0003e40008000810 */
.L_x_42:
[----:B------:R-:W-:Y:S05]  /*0f80*/  @P2 BRA `(.L_x_44) ;  /* 0x0000000000282947 */ /* 0x000fea0003800000 */
[----:B-1--45:R-:W1:Y:S02]  /*0f90*/  LDS R2, [UR16+0x8] ;  /* 0x00000810ff027984 */ /* 0x032e640008000800 */
[----:B-1----:R-:W-:-:S05]  /*0fa0*/  LOP3.LUT R2, R2, 0x1800, RZ, 0xb8, !PT ;  /* 0x0000180002027812 */ /* 0x002fca00078eb8ff */
[----:B------:R1:W-:Y:S02]  /*0fb0*/  STS [UR16+0x8], R2 ;  /* 0x00000802ff007988 */ /* 0x0003e40008000810 */
.L_x_43:
[----:B------:R-:W-:Y:S05]  /*0fc0*/  @P2 BREAK B4 ;  /* 0x0000000000042942 */ /* 0x000fea0003800000 */
[----:B------:R-:W-:Y:S05]  /*0fd0*/  @P2 BRA `(.L_x_45) ;  /* 0x0000000000242947 */ /* 0x000fea0003800000 */
[----:B-1--45:R-:W1:Y:S01]  /*0fe0*/  LDS R2, [UR16+0x8] ;  /* 0x00000810ff027984 */ /* 0x032e620008000800 */
[----:B------:R-:W-:-:S05]  /*0ff0*/  IMAD.MOV.U32 R3, RZ, RZ, 0x6000 ;  /* 0x00006000ff037424 */ /* 0x000fca00078e00ff */
[----:B-1----:R-:W-:-:S04]  /*1000*/  LOP3.LUT R2, R2, 0x6000, R3, 0xd8, !PT ;  /* 0x0000600002027812 */ /* 0x002fc800078ed803 */
[----:B------:R-:W-:-:S05]  /*1010*/  LOP3.LUT R2, R2, 0x400000, RZ, 0xb8, !PT ;  /* 0x0040000002027812 */ /* 0x000fca00078eb8ff */
[----:B------:R1:W-:Y:S02]  /*1020*/  STS [UR16+0x8], R2 ;  /* 0x00000802ff007988 */ /* 0x0003e40008000810 */
.L_x_44:
[----:B------:R-:W-:Y:S05]  /*1030*/  BSYNC B4 ;  /* 0x0000000000047941 */ /* 0x000fea0003800000 */
.L_x_35:
[----:B-1--45:R-:W1:Y:S02]  /*1040*/  @!P2 LDS R2, [UR16+0x8] ;  /* 0x00000810ff02a984 */ /* 0x032e640008000800 */
[----:B-1----:R-:W-:-:S05]  /*1050*/  @!P2 LOP3.LUT R2, R2, 0x8000, RZ, 0xb8, !PT ;  /* 0x000080000202a812 */ /* 0x002fca00078eb8ff */
[----:B------:R1:W-:Y:S02]  /*1060*/  @!P2 STS [UR16+0x8], R2 ;  /* 0x00000802ff00a988 */ /* 0x0003e40008000810 */
.L_x_45:
[----:B------:R-:W-:Y:S05]  /*1070*/  BSYNC B3 ;  /* 0x0000000000037941 */ /* 0x000fea0003800000 */
.L_x_34:
[----:B------:R-:W-:Y:S05]  /*1080*/  WARPSYNC.ALL ;  /* 0x0000000000007948 */ /* 0x000fea0003800000 */
[----:B------:R-:W-:Y:S01]  /*1090*/  UIADD3 UR5, UR5, 0x100, URZ ;  /* 0x0000010005057890 */ /* 0x000fe2000fffe03f */
[----:B------:R-:W-:Y:S02]  /*10a0*/  ISETP.GE.AND P1, PT, R12, 0x1, PT ;  /* 0x000000010c00780c */ /* 0x000fe40003f26270 */
[----:B------:R-:W-:Y:S02]  /*10b0*/  CS2R R24, SRZ ;  /* 0x0000000000187805 */ /* 0x000fe4000001ff00 */
[----:B------:R-:W-:Y:S01]  /*10c0*/  CS2R R26, SRZ ;  /* 0x00000000001a7805 */ /* 0x000fe2000001ff00 */
[----:B------:R-:W-:Y:S01]  /*10d0*/  UIADD3 UR28, UP0, UR5, UR28, URZ ;  /* 0x0000001c051c7290 */ /* 0x000fe2000ff1e03f */
[----:B------:R-:W-:-:S02]  /*10e0*/  CS2R R28, SRZ ;  /* 0x00000000001c7805 */ /* 0x000fc4000001ff00 */
[----:B------:R-:W-:Y:S02]  /*10f0*/  CS2R R30, SRZ ;  /* 0x00000000001e7805 */ /* 0x000fe4000001ff00 */
[----:B------:R-:W-:Y:S01]  /*1100*/  CS2R R32, SRZ ;  /* 0x0000000000207805 */ /* 0x000fe2000001ff00 */
[----:B------:R-:W-:Y:S01]  /*1110*/  ULEA.HI.X.SX32 UR29, UR5, UR29, 0x1, UP0 ;  /* 0x0000001d051d7291 */ /* 0x000fe200080f0e3f */
[----:B------:R-:W-:Y:S02]  /*1120*/  CS2R R34, SRZ ;  /* 0x0000000000227805 */ /* 0x000fe4000001ff00 */
[----:B------:R-:W-:Y:S02]  /*1130*/  CS2R R36, SRZ ;  /* 0x0000000000247805 */ /* 0x000fe4000001ff00 */
[----:B------:R-:W-:Y:S02]  /*1140*/  CS2R R38, SRZ ;  /* 0x0000000000267805 */ /* 0x000fe4000001ff00 */
[----:B------:R-:W-:-:S02]  /*1150*/  CS2R R40, SRZ ;  /* 0x0000000000287805 */ /* 0x000fc4000001ff00 */
[----:B------:R-:W-:Y:S02]  /*1160*/  CS2R R42, SRZ ;  /* 0x00000000002a7805 */ /* 0x000fe4000001ff00 */
[----:B------:R-:W-:Y:S02]  /*1170*/  CS2R R44, SRZ ;  /* 0x00000000002c7805 */ /* 0x000fe4000001ff00 */
[----:B------:R-:W-:Y:S02]  /*1180*/  CS2R R46, SRZ ;  /* 0x00000000002e7805 */ /* 0x000fe4000001ff00 */
[----:B------:R-:W-:Y:S02]  /*1190*/  CS2R R48, SRZ ;  /* 0x0000000000307805 */ /* 0x000fe4000001ff00 */
[----:B------:R-:W-:Y:S02]  /*11a0*/  CS2R R50, SRZ ;  /* 0x0000000000327805 */ /* 0x000fe4000001ff00 */
[----:B------:R-:W-:-:S02]  /*11b0*/  CS2R R52, SRZ ;  /* 0x0000000000347805 */ /* 0x000fc4000001ff00 */
[----:B------:R-:W-:Y:S02]  /*11c0*/  CS2R R54, SRZ ;  /* 0x0000000000367805 */ /* 0x000fe4000001ff00 */
[----:B------:R-:W-:Y:S02]  /*11d0*/  CS2R R56, SRZ ;  /* 0x0000000000387805 */ /* 0x000fe4000001ff00 */
[----:B------:R-:W-:Y:S02]  /*11e0*/  CS2R R58, SRZ ;  /* 0x00000000003a7805 */ /* 0x000fe4000001ff00 */
[----:B------:R-:W-:Y:S01]  /*11f0*/  CS2R R60, SRZ ;  /* 0x00000000003c7805 */ /* 0x000fe2000001ff00 */
[----:B------:R-:W-:Y:S01]  /*1200*/  IMAD.MOV.U32 R62, RZ, RZ, RZ ;  /* 0x000000ffff3e7224 */ /* 0x000fe200078e00ff */
[----:B------:R-:W-:Y:S06]  /*1210*/  @P0 BRA `(.L_x_46) ;  /* 0x0000000000280947 */ /* 0x000fec0003800000 */
[----:B-1--45:R-:W2:Y:S01]  /*1220*/  S2R R2, SR_LANEID ;  /* 0x0000000000027919 */ /* 0x032ea20000000000 */
[----:B------:R-:W-:Y:S05]  /*1230*/  WARPSYNC.ALL ;  /* 0x0000000000007948 */ /* 0x000fea0003800000 */
[----:B--23--:R-:W-:-:S05]  /*1240*/  IMAD.SHL.U32 R4, R2, 0x4, RZ ;  /* 0x0000000402047824 */ /* 0x00cfca00078e00ff */
[----:B------:R-:W1:Y:S01]  /*1250*/  LDS R5, [R4+UR16] ;  /* 0x0000001004057984 */ /* 0x000e620008000800 */
[----:B------:R-:W-:-:S05]  /*1260*/  IADD3 R2, P3, R4, UR28, RZ ;  /* 0x0000001c04027c10 */ /* 0x000fca000ff7e0ff */
[----:B------:R-:W-:-:S05]  /*1270*/  IMAD.X R3, RZ, RZ, UR29, P3 ;  /* 0x0000001dff037e24 */ /* 0x000fca00098e06ff */
[----:B-1----:R1:W2:Y:S01]  /*1280*/  ATOMG.E.EXCH.STRONG.GPU PT, RZ, [R2], R5 ;  /* 0x0000000502ff73a8 */ /* 0x0022a200041ee100 */
[----:B------:R-:W-:-:S04]  /*1290*/  DEPBAR {5,4,3,2,1,0} ;  /* 0x0000003f0000791a */ /* 0x000fc80000000000 */
[----:B------:R1:W-:Y:S01]  /*12a0*/  UTMACCTL.IV [UR28] ;  /* 0x000000001c0079b9 */ /* 0x0003e20008000000 */
[----:B------:R-:W-:Y:S01]  /*12b0*/  NOP ;  /* 0x0000000000007918 */ /* 0x000fe20000000000 */
.L_x_46:
[----:B------:R-:W-:Y:S05]  /*12c0*/  @P0 BRA `(.L_x_47) ;  /* 0x00000000000c0947 */ /* 0x000fea0003800000 */
[----:B------:R0:W-:Y:S01]  /*12d0*/  UTMACMDFLUSH ;  /* 0x00000000000079b7 */ /* 0x0001e20000000000 */
[----:B------:R-:W-:Y:S05]  /*12e0*/  @P0 BRA `(.L_x_47) ;  /* 0x0000000000040947 */ /* 0x000fea0003800000 */
[----:B------:R-:W-:-:S04]  /*12f0*/  DEPBAR.LE SB0, 0x0 ;  /* 0x000080000000791a */ /* 0x000fc80000000000 */
.L_x_47:
[----:B------:R-:W-:Y:S05]  /*1300*/  WARPSYNC.ALL ;  /* 0x0000000000007948 */ /* 0x000fea0003800000 */
[----:B--2---:R-:W-:Y:S01]  /*1310*/  BAR.SYNC.DEFER_BLOCKING 0x0 ;  /* 0x0000000000007b1d */ /* 0x004fe20000010000 */
[----:B------:R-:W-:Y:S01]  /*1320*/  USHF.L.U32 UR11, UR31, 0x7, URZ ;  /* 0x000000071f0b7899 */ /* 0x000fe2000800063f */
[----:B------:R-:W-:Y:S01]  /*1330*/  IMAD.MOV.U32 R63, RZ, RZ, RZ ;  /* 0x000000ffff3f7224 */ /* 0x000fe200078e00ff */
[----:B------:R-:W-:Y:S01]  /*1340*/  USHF.L.U32 UR15, UR30, 0x7, URZ ;  /* 0x000000071e0f7899 */ /* 0x000fe2000800063f */
[----:B------:R-:W-:Y:S02]  /*1350*/  CS2R R64, SRZ ;  /* 0x0000000000407805 */ /* 0x000fe4000001ff00 */
[----:B------:R-:W-:Y:S01]  /*1360*/  CS2R R66, SRZ ;  /* 0x0000000000427805 */ /* 0x000fe2000001ff00 */
[----:B------:R-:W-:Y:S01]  /*1370*/  VOTEU.ALL UP0, P2 ;  /* 0x00000000003f7886 */ /* 0x000fe20001000000 */
[----:B------:R-:W-:Y:S01]  /*1380*/  UMOV UR6, 0x1 ;  /* 0x0000000100067882 */ /* 0x000fe20000000000 */
[----:B------:R-:W-:Y:S01]  /*1390*/  VOTEU.ALL UP1, P2 ;  /* 0x00000000003f7886 */ /* 0x000fe20001020000 */
[----:B------:R-:W-:-:S02]  /*13a0*/  CS2R R68, SRZ ;  /* 0x0000000000447805 */ /* 0x000fc4000001ff00 */
[----:B------:R-:W-:Y:S01]  /*13b0*/  CS2R R70, SRZ ;  /* 0x0000000000467805 */ /* 0x000fe2000001ff00 */
[----:B------:R-:W-:-:S04]  /*13c0*/  @!UP0 UIADD3 UR8, -UR6, 0x100000, URZ ;  /* 0x0010000006088890 */ /* 0x000fc8000fffe13f */
[----:B------:R-:W-:Y:S02]  /*13d0*/  @!UP0 USHF.L.U32 UR9, UR8, 0xb, URZ ;  /* 0x0000000b08098899 */ /* 0x000fe4000800063f */
[----:B------:R-:W-:Y:S01]  /*13e0*/  @!UP0 USHF.L.U32 UR8, UR8, 0x1, URZ ;  /* 0x0000000108088899 */ /* 0x000fe2000800063f */
[----:B------:R-:W-:Y:S01]  /*13f0*/  CS2R R72, SRZ ;  /* 0x0000000000487805 */ /* 0x000fe2000001ff00 */
[----:B------:R-:W-:-:S04]  /*1400*/  @!UP0 UIADD3 UR6, -UR6, 0x100000, URZ ;  /* 0x0010000006068890 */ /* 0x000fc8000fffe13f */
[----:B------:R-:W-:Y:S02]  /*1410*/  @!UP0 USHF.L.U32 UR7, UR6, 0xb, URZ ;  /* 0x0000000b06078899 */ /* 0x000fe4000800063f */
[----:B------:R-:W-:Y:S01]  /*1420*/  @!UP0 USHF.L.U32 UR6, UR6, 0x1, URZ ;  /* 0x0000000106068899 */ /* 0x000fe2000800063f */
[----:B------:R-:W-:Y:S01]  /*1430*/  CS2R R74, SRZ ;  /* 0x00000000004a7805 */ /* 0x000fe2000001ff00 */
[----:B------:R-:W-:Y:S01]  /*1440*/  VOTEU.ALL UP0, P2 ;  /* 0x00000000003f7886 */ /* 0x000fe20001000000 */
[----:B------:R-:W-:Y:S02]  /*1450*/  CS2R R76, SRZ ;  /* 0x00000000004c7805 */ /* 0x000fe4000001ff00 */
[----:B------:R-:W-:Y:S02]  /*1460*/  CS2R R78, SRZ ;  /* 0x00000000004e7805 */ /* 0x000fe4000001ff00 */
[----:B------:R-:W-:Y:S02]  /*1470*/  CS2R R80, SRZ ;  /* 0x0000000000507805 */ /* 0x000fe4000001ff00 */
[----:B------:R-:W-:-:S02]  /*1480*/  CS2R R82, SRZ ;  /* 0x0000000000527805 */ /* 0x000fc4000001ff00 */
[----:B------:R-:W-:Y:S02]  /*1490*/  CS2R R84, SRZ ;  /* 0x0000000000547805 */ /* 0x000fe4000001ff00 */
[----:B------:R-:W-:Y:S01]  /*14a0*/  CS2R R86, SRZ ;  /* 0x0000000000567805 */ /* 0x000fe2000001ff00 */
[----:B------:R-:W2:Y:S02]  /*14b0*/  FENCE.VIEW.ASYNC.S ;  /* 0x00000000000073c6 */ /* 0x000ea40000000000 */
[----:B--2---:R2:W4:Y:S02]  /*14c0*/  @!UP0 SYNCS.EXCH.64 URZ, [UR16+0x10000], UR8 ;  /* 0x01000008103f85b2 */ /* 0x0045240008000100 */
[----:B----4-:R-:W-:Y:S06]  /*14d0*/  BAR.SYNC.DEFER_BLOCKING 0x0 ;  /* 0x0000000000007b1d */ /* 0x010fec0000010000 */
[----:B------:R2:W4:Y:S01]  /*14e0*/  @!UP1 SYNCS.EXCH.64 URZ, [UR16+0x10008], UR6 ;  /* 0x01000806103f95b2 */ /* 0x0005220008000100 */
[----:B------:R-:W-:Y:S05]  /*14f0*/  @!P1 BRA `(.L_x_48) ;  /* 0x0000000400949947 */ /* 0x000fea0003800000 */
[----:B-1---5:R-:W-:Y:S02]  /*1500*/  SHF.R.U32.HI R2, RZ, 0x5, R0 ;  /* 0x00000005ff027819 */ /* 0x022fe40000011600 */
[----:B------:R-:W-:Y:S02]  /*1510*/  CS2R R24, SRZ ;  /* 0x0000000000187805 */ /* 0x000fe4000001ff00 */
[----:B------:R-:W-:Y:S02]  /*1520*/  CS2R R26, SRZ ;  /* 0x00000000001a7805 */ /* 0x000fe4000001ff00 */
[----:B------:R-:W-:Y:S02]  /*1530*/  CS2R R28, SRZ ;  /* 0x00000000001c7805 */ /* 0x000fe4000001ff00 */
[----:B------:R-:W-:Y:S02]  /*1540*/  R2UR UR17, R2 ;  /* 0x00000000021172ca */ /* 0x000fe400000e0000 */
        /* <DEDUP_REMOVED lines=29> */
[----:B------:R-:W-:Y:S01]  /*1720*/  UMOV UR5, URZ ;  /* 0x0000003f00057c82 */ /* 0x000fe20008000000 */
[----:B------:R-:W-:-:S05]  /*1730*/  UMOV UR10, URZ ;  /* 0x0000003f000a7c82 */ /* 0x000fca0008000000 */
.L_x_50:
[----:B----4-:R-:W-:Y:S01]  /*1740*/  BAR.SYNC.DEFER_BLOCKING 0x0 ;  /* 0x0000000000007b1d */ /* 0x010fe20000010000 */
[----:B------:R-:W-:Y:S01]  /*1750*/  ULEA UR20, UR5, UR16, 0x3 ;  /* 0x0000001005147291 */ /* 0x000fe2000f8e183f */
[----:B------:R-:W-:Y:S01]  /*1760*/  @!P2 IMAD.MOV.U32 R2, RZ, RZ, 0x8000 ;  /* 0x00008000ff02a424 */ /* 0x000fe200078e00ff */
[----:B------:R-:W-:Y:S01]  /*1770*/  ELECT P0, URZ, PT ;  /* 0x00000000003f782f */ /* 0x000fe20003800000 */
[----:B--2---:R-:W-:-:S03]  /*1780*/  ULEA UR8, UR5, UR16, 0xe ;  /* 0x0000001005087291 */ /* 0x004fc6000f8e703f */
[----:B------:R-:W-:Y:S02]  /*1790*/  ISETP.LT.U32.AND P0, PT, R7, 0x20, P0 ;  /* 0x000000200700780c */ /* 0x000fe40000701070 */
[----:B------:R-:W-:Y:S01]  /*17a0*/  ELECT P1, URZ, PT ;  /* 0x00000000003f782f */ /* 0x000fe20003820000 */
[----:B------:R-:W-:-:S03]  /*17b0*/  UIADD3 UR12, UR8, 0x8000, URZ ;  /* 0x00008000080c7890 */ /* 0x000fc6000fffe03f */
[----:B------:R-:W-:Y:S01]  /*17c0*/  ISETP.LT.U32.AND P1, PT, R7, 0x20, P1 ;  /* 0x000000200700780c */ /* 0x000fe20000f21070 */
[----:B------:R-:W-:-:S06]  /*17d0*/  UMOV UR14, UR10 ;  /* 0x0000000a000e7c82 */ /* 0x000fcc0008000000 */
[----:B------:R-:W-:Y:S01]  /*17e0*/  VOTEU.ANY UP0, P0 ;  /* 0x00000000003f7886 */ /* 0x000fe20000000100 */
[----:B------:R-:W-:Y:S01]  /*17f0*/  VOTEU.ANY UP2, P0 ;  /* 0x00000000003f7886 */ /* 0x000fe20000040100 */
[----:B------:R1:W-:Y:S01]  /*1800*/  @!P2 SYNCS.ARRIVE.TRANS64 RZ, [UR20+0x10000], R2 ;  /* 0x01000002ffffa9a7 */ /* 0x0003e20008000014 */
[----:B------:R2:W-:Y:S06]  /*1810*/  MEMBAR.ALL.CTA ;  /* 0x0000000000007992 */ /* 0x0005ec0000008000 */
[----:B--2---:R-:W2:Y:S01]  /*1820*/  FENCE.VIEW.ASYNC.S ;  /* 0x00000000000073c6 */ /* 0x004ea20000000000 */
[----:B------:R-:W-:Y:S01]  /*1830*/  @UP0 UIADD3 UR9, UR20, 0x10000, URZ ;  /* 0x0001000014090890 */ /* 0x000fe2000fffe03f */
[----:B------:R-:W-:Y:S01]  /*1840*/  @UP0 UMOV UR6, UR24 ;  /* 0x0000001800060c82 */ /* 0x000fe20008000000 */
[----:B------:R-:W-:Y:S01]  /*1850*/  @UP0 UMOV UR7, UR25 ;  /* 0x0000001900070c82 */ /* 0x000fe20008000000 */
[----:B--2---:R-:W-:Y:S01]  /*1860*/  VOTEU.ANY UP1, P1 ;  /* 0x00000000003f7886 */ /* 0x004fe20000820100 */
[----:B------:R-:W-:Y:S01]  /*1870*/  VOTEU.ANY UP3, P1 ;  /* 0x00000000003f7886 */ /* 0x000fe20000860100 */
[----:B-1----:R-:W-:-:S03]  /*1880*/  IMAD.U32 R2, RZ, RZ, UR4 ;  /* 0x00000004ff027e24 */ /* 0x002fc6000f8e00ff */
[----:B------:R-:W-:Y:S01]  /*1890*/  @UP1 UIADD3 UR13, UR20, 0x10000, URZ ;  /* 0x00010000140d1890 */ /* 0x000fe2000fffe03f */
[----:B------:R-:W-:Y:S01]  /*18a0*/  @UP1 UMOV UR18, UR26 ;  /* 0x0000001a00121c82 */ /* 0x000fe20008000000 */
[----:B------:R-:W-:Y:S01]  /*18b0*/  @UP1 UMOV UR19, UR27 ;  /* 0x0000001b00131c82 */ /* 0x000fe20008000000 */
[----:B------:R-:W-:Y:S01]  /*18c0*/  SHF.L.U32 R2, R2, 0x1f, RZ ;  /* 0x0000001f02027819 */ /* 0x000fe200000006ff */
[----:B------:R-:W-:Y:S06]  /*18d0*/  BAR.SYNC.DEFER_BLOCKING 0x0 ;  /* 0x0000000000007b1d */ /* 0x000fec0000010000 */
[----:B------:R1:W-:Y:S02]  /*18e0*/  @UP2 UTMALDG.2D [UR8], [UR6] ;  /* 0x00000008060025b4 */ /* 0x0003e40008008000 */
[----:B------:R-:W-:Y:S06]  /*18f0*/  BAR.SYNC.DEFER_BLOCKING 0x0 ;  /* 0x0000000000007b1d */ /* 0x000fec0000010000 */
[----:B------:R1:W-:Y:S02]  /*1900*/  @UP3 UTMALDG.2D [UR12], [UR18] ;  /* 0x0000000c120035b4 */ /* 0x0003e40008008000 */
[----:B------:R-:W-:Y:S06]  /*1910*/  BAR.SYNC.DEFER_BLOCKING 0x0 ;  /* 0x0000000000007b1d */ /* 0x000fec0000010000 */
[----:B------:R-:W2:Y:S02]  /*1920*/  SYNCS.PHASECHK.TRANS64.TRYWAIT P0, [UR20+0x10000], R2 ;  /* 0x01000002ff0075a7 */ /* 0x000ea40008000154 */
[----:B-12---:R-:W-:Y:S05]  /*1930*/  @!P0 BRA `(.L_x_49) ;  /* 0x0000000800148947 */ /* 0x006fea0003800000 */
.L_x_51:
[----:B------:R-:W-:Y:S01]  /*1940*/  USHF.L.U32 UR6, UR17, 0x7, URZ ;  /* 0x0000000711067899 */ /* 0x000fe2000800063f */
[----:B------:R-:W-:Y:S02]  /*1950*/  WARPGROUP.DEPBAR.LE gsb0, 0x0 ;  /* 0x00008000000079c5 */ /* 0x000fe40000010000 */
[----:B------:R-:W-:Y:S01]  /*1960*/  USHF.R.U32.HI UR22, URZ, 0x4, UR12 ;  /* 0x000000043f167899 */ /* 0x000fe2000801160c */
[----:B------:R-:W-:Y:S01]  /*1970*/  WARPGROUP.ARRIVE ;  /* 0x00000000000079c5 */ /* 0x000fe20000000000 */
[----:B------:R-:W-:Y:S01]  /*1980*/  ULOP3.LUT UR6, UR6, 0x200, URZ, 0xc0, !UPT ;  /* 0x0000020006067892 */ /* 0x000fe2000f8ec03f */
[----:B------:R-:W1:Y:S01]  /*1990*/  LDC R2, c[0x0][0x230] ;  /* 0x00008c00ff027b82 */ /* 0x000e620000000800 */
[----:B------:R-:W-:Y:S02]  /*19a0*/  USGXT.U32 UR22, UR22, 0xe ;  /* 0x0000000e1616789a */ /* 0x000fe40008000000 */
[----:B------:R-:W-:Y:S01]  /*19b0*/  ULEA.HI UR6, UR8, UR6, URZ, 0x1c ;  /* 0x0000000608067291 */ /* 0x000fe2000f8fe03f */
[----:B------:R-:W-:Y:S01]  /*19c0*/  UMOV UR21, 0x40000040 ;  /* 0x4000004000157882 */ /* 0x000fe20000000000 */
[----:B------:R-:W-:-:S02]  /*19d0*/  UMOV UR23, 0x40000040 ;  /* 0x4000004000177882 */ /* 0x000fc40000000000 */
[----:B------:R-:W-:Y:S01]  /*19e0*/  ULOP3.LUT UR20, UR6, 0x3fff, URZ, 0xc0, !UPT ;  /* 0x00003fff06147892 */ /* 0x000fe2000f8ec03f */
[----:B------:R-:W-:Y:S02]  /*19f0*/  UMOV UR7, URZ ;  /* 0x0000003f00077c82 */ /* 0x000fe40008000000 */
[----:B------:R-:W-:Y:S01]  /*1a00*/  UMOV UR6, URZ ;  /* 0x0000003f00067c82 */ /* 0x000fe20008000000 */
[----:B------:R-:W-:Y:S02]  /*1a10*/  UIADD3 UR10, UR10, 0x80, URZ ;  /* 0x000000800a0a7890 */ /* 0x000fe4000fffe03f */
[----:B------:R-:W-:-:S03]  /*1a20*/  UIADD3 UR5, UR5, 0x1, URZ ;  /* 0x0000000105057890 */ /* 0x000fc6000fffe03f */
[----:B------:R-:W-:Y:S01]  /*1a30*/  QGMMA.64x128x32.F32.E4M3.E4M3 R24, gdesc[UR20], R24 ;  /* 0x01e00000141879f3 */ /* 0x000fe20008700818 */
[----:B------:R-:W-:Y:S02]  /*1a40*/  UIADD3 UR20, UP0, UR20, 0x2, URZ ;  /* 0x0000000214147890 */ /* 0x000fe4000ff1e03f */
[----:B------:R-:W-:Y:S02]  /*1a50*/  UIADD3 UR22, UP1, UR22, 0x2, URZ ;  /* 0x0000000216167890 */ /* 0x000fe4000ff3e03f */
[----:B------:R-:W-:Y:S02]  /*1a60*/  UIADD3.X UR21, UR6, 0x40000040, URZ, UP0, !UPT ;  /* 0x4000004006157890 */ /* 0x000fe400087fe43f */
[----:B------:R-:W-:Y:S01]  /*1a70*/  UIADD3.X UR23, UR7, 0x40000040, URZ, UP1, !UPT ;  /* 0x4000004007177890 */ /* 0x000fe20008ffe43f */
[----:B-1----:R-:W-:Y:S01]  /*1a80*/  ISETP.LE.AND P0, PT, R2, UR10, PT ;  /* 0x0000000a02007c0c */ /* 0x002fe2000bf03270 */
[----:B------:R-:W-:Y:S02]  /*1a90*/  UIADD3.64 UR32, UR20, 0x2, URZ ;  /* 0x0000000214207897 */ /* 0x000fe4000fffe03f */
[----:B------:R-:W-:-:S02]  /*1aa0*/  UIADD3.64 UR34, UR22, 0x2, URZ ;  /* 0x0000000216227897 */ /* 0x000fc4000fffe03f */
[----:B------:R-:W-:-:S04]  /*1ab0*/  UISETP.NE.U32.AND UP0, UPT, UR5, 0x2, UPT ;  /* 0x000000020500788c */ /* 0x000fc8000bf05070 */
[----:B------:R-:W-:Y:S02]  /*1ac0*/  USEL UR6, URZ, 0x1, UP0 ;  /* 0x000000013f067887 */ /* 0x000fe40008000000 */
[----:B------:R-:W-:Y:S02]  /*1ad0*/  USEL UR5, UR5, URZ, UP0 ;  /* 0x0000003f05057287 */ /* 0x000fe40008000000 */
[----:B------:R-:W-:Y:S01]  /*1ae0*/  ULOP3.LUT UR4, UR4, UR6, URZ, 0x3c, !UPT ;  /* 0x0000000604047292 */ /* 0x000fe2000f8e3c3f */
[----:B------:R-:W-:Y:S01]  /*1af0*/  QGMMA.64x128x32.F32.E4M3.E4M3 R24, gdesc[UR20], R24 ;  /* 0x01e00000141879f3 */ /* 0x000fe20008700818 */
[----:B------:R-:W-:Y:S02]  /*1b00*/  UIADD3.64 UR20, UR20, 0x4, URZ ;  /* 0x0000000414147897 */ /* 0x000fe4000fffe03f */
[----:B------:R-:W-:-:S09]  /*1b10*/  UIADD3.64 UR22, UR22, 0x4, URZ ;  /* 0x0000000416167897 */ /* 0x000fd2000fffe03f */
[----:B------:R-:W-:-:S12]  /*1b20*/  QGMMA.64x128x32.F32.E4M3.E4M3 R24, gdesc[UR32], R24 ;  /* 0x01e00000201879f3 */ /* 0x000fd80008700818 */
[----:B------:R-:W-:Y:S01]  /*1b30*/  QGMMA.64x128x32.F32.E4M3.E4M3 R24, gdesc[UR20], R24, gsb0 ;  /* 0x01e00000141879f3 */ /* 0x000fe20008000818 */
[----:B------:R-:W-:Y:S05]  /*1b40*/  @!P0 BRA `(.L_x_50) ;  /* 0xfffffff800fc8947 */ /* 0x000fea000383ffff */
.L_x_48:
[----:B------:R-:W-:Y:S02]  /*1b50*/  WARPGROUP.DEPBAR.LE gsb0, 0x0 ;  /* 0x00008000000079c5 */ /* 0x000fe40000010000 */
[----:B----4-:R-:W-:Y:S01]  /*1b60*/  BAR.SYNC.DEFER_BLOCKING 0x0 ;  /* 0x0000000000007b1d */ /* 0x010fe20000010000 */
[C---:B-1---5:R-:W-:Y:S01]  /*1b70*/  IMAD.SHL.U32 R2, R0.reuse, 0x40, RZ ;  /* 0x0000004000027824 */ /* 0x062fe200078e00ff */
[C---:B------:R-:W-:Y:S01]  /*1b80*/  LOP3.LUT R3, R0.reuse, 0x1c, RZ, 0xc0, !PT ;  /* 0x0000001c00037812 */ /* 0x040fe200078ec0ff */
[----:B---3--:R-:W-:Y:S01]  /*1b90*/  IMAD.SHL.U32 R4, R0, 0x2, RZ ;  /* 0x0000000200047824 */ /* 0x008fe200078e00ff */
[----:B------:R-:W-:Y:S02]  /*1ba0*/  ELECT P0, URZ, PT ;  /* 0x00000000003f782f */ /* 0x000fe40003800000 */
[----:B------:R-:W-:Y:S01]  /*1bb0*/  F2FP.SATFINITE.E4M3.F32.PACK_AB_MERGE_C R24, R25, R24, RZ ;  /* 0x000000181918723e */ /* 0x000fe200048070ff */
[----:B------:R-:W-:Y:S01]  /*1bc0*/  UMOV UR17, UR15 ;  /* 0x0000000f00117c82 */ /* 0x000fe20008000000 */
[----:B------:R-:W-:Y:S01]  /*1bd0*/  LOP3.LUT R2, R2, 0x3800, RZ, 0xc0, !PT ;  /* 0x0000380002027812 */ /* 0x000fe200078ec0ff */
[----:B------:R-:W-:Y:S01]  /*1be0*/  UMOV UR18, UR11 ;  /* 0x0000000b00127c82 */ /* 0x000fe20008000000 */
[----:B------:R-:W-:-:S02]  /*1bf0*/  LOP3.LUT R4, R4, 0x6, RZ, 0xc0, !PT ;  /* 0x0000000604047812 */ /* 0x000fc400078ec0ff */
[----:B------:R-:W-:Y:S01]  /*1c00*/  F2FP.SATFINITE.E4M3.F32.PACK_AB_MERGE_C R26, R27, R26, RZ ;  /* 0x0000001a1b1a723e */ /* 0x000fe200048070ff */
[----:B------:R-:W-:Y:S01]  /*1c10*/  IMAD R2, R3, 0x20, R2 ;  /* 0x0000002003027824 */ /* 0x000fe200078e0202 */
[----:B------:R-:W-:Y:S01]  /*1c20*/  F2FP.SATFINITE.E4M3.F32.PACK_AB_MERGE_C R28, R29, R28, RZ ;  /* 0x0000001c1d1c723e */ /* 0x000fe200048070ff */
[----:B------:R-:W-:Y:S01]  /*1c30*/  IMAD R3, R3, 0x4, R4 ;  /* 0x0000000403037824 */ /* 0x000fe200078e0204 */
[----:B------:R-:W-:Y:S02]  /*1c40*/  F2FP.SATFINITE.E4M3.F32.PACK_AB_MERGE_C R30, R31, R30, RZ ;  /* 0x0000001e1f1e723e */ /* 0x000fe400048070ff */
[----:B------:R-:W-:Y:S01]  /*1c50*/  F2FP.SATFINITE.E4M3.F32.PACK_AB_MERGE_C R32, R33, R32, RZ ;  /* 0x000000202120723e */ /* 0x000fe200048070ff */
[----:B------:R-:W-:Y:S01]  /*1c60*/  IMAD.IADD R3, R2, 0x1, R3 ;  /* 0x0000000102037824 */ /* 0x000fe200078e0203 */
[----:B------:R-:W-:Y:S02]  /*1c70*/  F2FP.SATFINITE.E4M3.F32.PACK_AB_MERGE_C R34, R35, R34, RZ ;  /* 0x000000222322723e */ /* 0x000fe400048070ff */
[----:B------:R-:W-:-:S02]  /*1c80*/  F2FP.SATFINITE.E4M3.F32.PACK_AB_MERGE_C R36, R37, R36, RZ ;  /* 0x000000242524723e */ /* 0x000fc400048070ff */
[----:B------:R-:W-:Y:S01]  /*1c90*/  F2FP.SATFINITE.E4M3.F32.PACK_AB_MERGE_C R38, R39, R38, RZ ;  /* 0x000000262726723e */ /* 0x000fe200048070ff */
[----:B------:R-:W1:Y:S02]  /*1ca0*/  @!P2 SYNCS.CCTL.IV [UR16+0x10000] ;  /* 0x01000000ff00a9b1 */ /* 0x000e640008000010 */
[----:B-1----:R-:W-:Y:S01]  /*1cb0*/  BAR.SYNC.DEFER_BLOCKING 0x0 ;  /* 0x0000000000007b1d */ /* 0x002fe20000010000 */
[----:B------:R-:W-:Y:S02]  /*1cc0*/  ISETP.LT.U32.AND P0, PT, R7, 0x20, P0 ;  /* 0x000000200700780c */ /* 0x000fe40000701070 */
[----:B------:R-:W-:Y:S02]  /*1cd0*/  LOP3.LUT R5, R3, 0x10, RZ, 0x3c, !PT ;  /* 0x0000001003057812 */ /* 0x000fe400078e3cff */
[----:B------:R-:W-:Y:S02]  /*1ce0*/  F2FP.SATFINITE.E4M3.F32.PACK_AB_MERGE_C R40, R41, R40, RZ ;  /* 0x000000282928723e */ /* 0x000fe400048070ff */
[----:B------:R-:W-:-:S02]  /*1cf0*/  F2FP.SATFINITE.E4M3.F32.PACK_AB_MERGE_C R42, R43, R42, RZ ;  /* 0x0000002a2b2a723e */ /* 0x000fc400048070ff */
[----:B------:R-:W-:Y:S02]  /*1d00*/  F2FP.SATFINITE.E4M3.F32.PACK_AB_MERGE_C R44, R45, R44, RZ ;  /* 0x0000002c2d2c723e */ /* 0x000fe400048070ff */
[----:B------:R-:W-:Y:S02]  /*1d10*/  F2FP.SATFINITE.E4M3.F32.PACK_AB_MERGE_C R46, R47, R46, RZ ;  /* 0x0000002e2f2e723e */ /* 0x000fe400048070ff */
[----:B------:R-:W-:Y:S01]  /*1d20*/  LOP3.LUT R7, R3, 0x20, RZ, 0x3c, !PT ;  /* 0x0000002003077812 */ /* 0x000fe200078e3cff */
[----:B------:R-:W-:Y:S01]  /*1d30*/  VOTEU.ANY UP0, P0 ;  /* 0x00000000003f7886 */ /* 0x000fe20000000100 */
[----:B------:R-:W-:Y:S01]  /*1d40*/  F2FP.SATFINITE.E4M3.F32.PACK_AB_MERGE_C R48, R49, R48, RZ ;  /* 0x000000303130723e */ /* 0x000fe200048070ff */
[----:B------:R-:W-:Y:S01]  /*1d50*/  VOTEU.ANY UP1, P0 ;  /* 0x00000000003f7886 */ /* 0x000fe20000020100 */
[----:B------:R-:W-:Y:S02]  /*1d60*/  F2FP.SATFINITE.E4M3.F32.PACK_AB_MERGE_C R50, R51, R50, RZ ;  /* 0x000000323332723e */ /* 0x000fe400048070ff */
[----:B------:R-:W-:Y:S01]  /*1d70*/  F2FP.SATFINITE.E4M3.F32.PACK_AB_MERGE_C R52, R53, R52, RZ ;  /* 0x000000343534723e */ /* 0x000fe200048070ff */
[----:B--2---:R-:W-:Y:S01]  /*1d80*/  @UP0 UMOV UR6, UR28 ;  /* 0x0000001c00060c82 */ /* 0x004fe20008000000 */
[----:B------:R-:W-:Y:S01]  /*1d90*/  F2FP.SATFINITE.E4M3.F32.PACK_AB_MERGE_C R54, R55, R54, RZ ;  /* 0x000000363736723e */ /* 0x000fe200048070ff */
[----:B------:R-:W-:Y:S01]  /*1da0*/  @UP0 UMOV UR7, UR29 ;  /* 0x0000001d00070c82 */ /* 0x000fe20008000000 */
[----:B------:R-:W-:Y:S01]  /*1db0*/  LOP3.LUT R9, R3, 0x30, RZ, 0x3c, !PT ;  /* 0x0000003003097812 */ /* 0x000fe200078e3cff */
[----:B------:R-:W1:Y:S02]  /*1dc0*/  @!P2 SYNCS.CCTL.IV [UR16+0x10008] ;  /* 0x01000800ff00a9b1 */ /* 0x000e640008000010 */
[----:B-1----:R-:W-:Y:S01]  /*1dd0*/  STS.U16 [R3+UR16], R24 ;  /* 0x0000001803007988 */ /* 0x002fe20008000410 */
[----:B------:R-:W-:-:S02]  /*1de0*/  F2FP.SATFINITE.E4M3.F32.PACK_AB_MERGE_C R56, R57, R56, RZ ;  /* 0x000000383938723e */ /* 0x000fc400048070ff */
[----:B------:R-:W-:Y:S01]  /*1df0*/  F2FP.SATFINITE.E4M3.F32.PACK_AB_MERGE_C R58, R59, R58, RZ ;  /* 0x0000003a3b3a723e */ /* 0x000fe200048070ff */
[----:B------:R-:W-:Y:S01]  /*1e00*/  STS.U16 [R3+UR16+0x400], R26 ;  /* 0x0004001a03007988 */ /* 0x000fe20008000410 */
[----:B------:R-:W-:Y:S02]  /*1e10*/  F2FP.SATFINITE.E4M3.F32.PACK_AB_MERGE_C R60, R61, R60, RZ ;  /* 0x0000003c3d3c723e */ /* 0x000fe400048070ff */
[----:B------:R-:W-:Y:S01]  /*1e20*/  F2FP.SATFINITE.E4M3.F32.PACK_AB_MERGE_C R62, R63, R62, RZ ;  /* 0x0000003e3f3e723e */ /* 0x000fe200048070ff */
[----:B------:R-:W-:Y:S01]  /*1e30*/  STS.U16 [R3+UR16+0x8], R28 ;  /* 0x0000081c03007988 */ /* 0x000fe20008000410 */
[----:B------:R-:W-:Y:S02]  /*1e40*/  LOP3.LUT R11, R3, 0x40, RZ, 0x3c, !PT ;  /* 0x00000040030b7812 */ /* 0x000fe400078e3cff */
[----:B------:R-:W-:Y:S01]  /*1e50*/  F2FP.SATFINITE.E4M3.F32.PACK_AB_MERGE_C R64, R65, R64, RZ ;  /* 0x000000404140723e */ /* 0x000fe200048070ff */
[----:B------:R-:W-:Y:S01]  /*1e60*/  STS.U16 [R3+UR16+0x408], R30 ;  /* 0x0004081e03007988 */ /* 0x000fe20008000410 */
[----:B------:R-:W-:-:S02]  /*1e70*/  F2FP.SATFINITE.E4M3.F32.PACK_AB_MERGE_C R66, R67, R66, RZ ;  /* 0x000000424342723e */ /* 0x000fc400048070ff */
[----:B------:R-:W-:Y:S01]  /*1e80*/  F2FP.SATFINITE.E4M3.F32.PACK_AB_MERGE_C R68, R69, R68, RZ ;  /* 0x000000444544723e */ /* 0x000fe200048070ff */
[----:B------:R-:W-:Y:S01]  /*1e90*/  STS.U16 [R5+UR16], R32 ;  /* 0x0000002005007988 */ /* 0x000fe20008000410 */
[----:B------:R-:W-:Y:S02]  /*1ea0*/  F2FP.SATFINITE.E4M3.F32.PACK_AB_MERGE_C R70, R71, R70, RZ ;  /* 0x000000464746723e */ /* 0x000fe400048070ff */
[----:B------:R-:W-:Y:S01]  /*1eb0*/  F2FP.SATFINITE.E4M3.F32.PACK_AB_MERGE_C R72, R73, R72, RZ ;  /* 0x000000484948723e */ /* 0x000fe200048070ff */
[----:B------:R-:W-:Y:S01]  /*1ec0*/  STS.U16 [R5+UR16+0x400], R34 ;  /* 0x0004002205007988 */ /* 0x000fe20008000410 */
[----:B------:R-:W-:Y:S02]  /*1ed0*/  F2FP.SATFINITE.E4M3.F32.PACK_AB_MERGE_C R74, R75, R74, RZ ;  /* 0x0000004a4b4a723e */ /* 0x000fe400048070ff */
[----:B------:R-:W-:Y:S01]  /*1ee0*/  F2FP.SATFINITE.E4M3.F32.PACK_AB_MERGE_C R76, R77, R76, RZ ;  /* 0x0000004c4d4c723e */ /* 0x000fe200048070ff */
[----:B------:R-:W-:Y:S01]  /*1ef0*/  STS.U16 [R5+UR16+0x8], R36 ;  /* 0x0000082405007988 */ /* 0x000fe20008000410 */
[----:B------:R-:W-:-:S02]  /*1f00*/  F2FP.SATFINITE.E4M3.F32.PACK_AB_MERGE_C R78, R79, R78, RZ ;  /* 0x0000004e4f4e723e */ /* 0x000fc400048070ff */
[----:B------:R-:W-:Y:S01]  /*1f10*/  F2FP.SATFINITE.E4M3.F32.PACK_AB_MERGE_C R80, R81, R80, RZ ;  /* 0x000000505150723e */ /* 0x000fe200048070ff */
[----:B------:R1:W-:Y:S01]  /*1f20*/  STS.U16 [R5+UR16+0x408], R38 ;  /* 0x0004082605007988 */ /* 0x0003e20008000410 */
[----:B------:R-:W-:Y:S02]  /*1f30*/  F2FP.SATFINITE.E4M3.F32.PACK_AB_MERGE_C R82, R83, R82, RZ ;  /* 0x000000525352723e */ /* 0x000fe400048070ff */
[----:B------:R-:W-:Y:S01]  /*1f40*/  F2FP.SATFINITE.E4M3.F32.PACK_AB_MERGE_C R84, R85, R84, RZ ;  /* 0x000000545554723e */ /* 0x000fe200048070ff */
[----:B------:R-:W-:Y:S01]  /*1f50*/  STS.U16 [R7+UR16], R40 ;  /* 0x0000002807007988 */ /* 0x000fe20008000410 */
[----:B------:R-:W-:-:S03]  /*1f60*/  F2FP.SATFINITE.E4M3.F32.PACK_AB_MERGE_C R86, R87, R86, RZ ;  /* 0x000000565756723e */ /* 0x000fc600048070ff */
[----:B------:R-:W-:Y:S01]  /*1f70*/  STS.U16 [R7+UR16+0x400], R42 ;  /* 0x0004002a07007988 */ /* 0x000fe20008000410 */
[----:B-1----:R-:W-:-:S03]  /*1f80*/  LOP3.LUT R5, R3, 0x50, RZ, 0x3c, !PT ;  /* 0x0000005003057812 */ /* 0x002fc600078e3cff */
[----:B------:R-:W-:Y:S04]  /*1f90*/  STS.U16 [R7+UR16+0x8], R44 ;  /* 0x0000082c07007988 */ /* 0x000fe80008000410 */
[----:B------:R1:W-:Y:S04]  /*1fa0*/  STS.U16 [R7+UR16+0x408], R46 ;  /* 0x0004082e07007988 */ /* 0x0003e80008000410 */
[----:B------:R-:W-:Y:S04]  /*1fb0*/  STS.U16 [R9+UR16], R48 ;  /* 0x0000003009007988 */ /* 0x000fe80008000410 */
[----:B------:R-:W-:Y:S01]  /*1fc0*/  STS.U16 [R9+UR16+0x400], R50 ;  /* 0x0004003209007988 */ /* 0x000fe20008000410 */
[----:B-1----:R-:W-:-:S02]  /*1fd0*/  LOP3.LUT R7, R3, 0x60, RZ, 0x3c, !PT ;  /* 0x0000006003077812 */ /* 0x002fc400078e3cff */
[----:B------:R-:W-:Y:S01]  /*1fe0*/  LOP3.LUT R3, R3, 0x70, RZ, 0x3c, !PT ;  /* 0x0000007003037812 */ /* 0x000fe200078e3cff */
[----:B------:R-:W-:Y:S04]  /*1ff0*/  STS.U16 [R9+UR16+0x8], R52 ;  /* 0x0000083409007988 */ /* 0x000fe80008000410 */
[----:B------:R-:W-:Y:S04]  /*2000*/  STS.U16 [R9+UR16+0x408], R54 ;  /* 0x0004083609007988 */ /* 0x000fe80008000410 */
[----:B------:R-:W-:Y:S04]  /*2010*/  STS.U16 [R11+UR16], R56 ;  /* 0x000000380b007988 */ /* 0x000fe80008000410 */
[----:B------:R-:W-:Y:S04]  /*2020*/  STS.U16 [R11+UR16+0x400], R58 ;  /* 0x0004003a0b007988 */ /* 0x000fe80008000410 */
        /* <DEDUP_REMOVED lines=13> */
[----:B------:R-:W-:Y:S01]  /*2100*/  STS.U16 [R3+UR16+0x408], R86 ;  /* 0x0004085603007988 */ /* 0x000fe20008000410 */
[----:B------:R1:W-:Y:S06]  /*2110*/  MEMBAR.ALL.CTA ;  /* 0x0000000000007992 */ /* 0x0003ec0000008000 */
[----:B-1----:R-:W1:Y:S02]  /*2120*/  FENCE.VIEW.ASYNC.S ;  /* 0x00000000000073c6 */ /* 0x002e640000000000 */
[----:B-1----:R-:W-:Y:S06]  /*2130*/  BAR.SYNC.DEFER_BLOCKING 0x0 ;  /* 0x0000000000007b1d */ /* 0x002fec0000010000 */
[----:B------:R1:W-:Y:S01]  /*2140*/  @UP1 UTMASTG.2D [UR16], [UR6] ;  /* 0x00000010060013b5 */ /* 0x0003e20008008000 */
[----:B------:R0:W-:Y:S01]  /*2150*/  UTMACMDFLUSH ;  /* 0x00000000000079b7 */ /* 0x0001e20000000000 */
[----:B------:R-:W-:-:S04]  /*2160*/  DEPBAR.LE SB0, 0x0 ;  /* 0x000080000000791a */ /* 0x000fc80000000000 */
[----:B------:R-:W-:Y:S06]  /*2170*/  BAR.SYNC.DEFER_BLOCKING 0x0 ;  /* 0x0000000000007b1d */ /* 0x000fec0000010000 */
[----:B-1----:R-:W-:Y:S05]  /*2180*/  EXIT ;  /* 0x000000000000794d */ /* 0x002fea0003800000 */
.L_x_49:
[----:B------:R-:W1:Y:S02]  /*2190*/  SYNCS.PHASECHK.TRANS64.TRYWAIT P0, [UR20+0x10000], R2 ;  /* 0x01000002ff0075a7 */ /* 0x000e640008000154 */
[----:B-1----:R-:W-:Y:S05]  /*21a0*/  @!P0 BRA `(.L_x_49) ;  /* 0xfffffffc00f88947 */ /* 0x002fea000383ffff */
[----:B------:R-:W-:Y:S05]  /*21b0*/  BRA `(.L_x_51) ;  /* 0xfffffff400e07947 */ /* 0x000fea000383ffff */
.L_x_52:
[----:B------:R-:W-:-:S00]  /*21c0*/  BRA `(.L_x_52) ;  /* 0xfffffffc00fc7947 */ /* 0x000fc0000383ffff */
[----:B------:R-:W-:-:S00]  /*21d0*/  NOP ;  /* 0x0000000000007918 */ /* 0x000fc00000000000 */
        /* <DEDUP_REMOVED lines=10> */
.L_x_53:


//--------------------- .nv.shared.gluon_wgmma    --------------------------
	.section	.nv.shared.gluon_wgmma,"aw",@nobits
	.sectionflags	@""
	.align	16
	.zero		1024


//--------------------- .nv.shared.reserved.0     --------------------------
	.section	.nv.shared.reserved.0,"aw",@nobits
	.weak		__nv_reservedSMEM_offset_0_alias
	.size		__nv_reservedSMEM_offset_0_alias, 0, 0
	.other		__nv_reservedSMEM_offset_0_alias,@"STO_CUDA_RESERVED_SHARED STV_DEFAULT"
__nv_reservedSMEM_offset_0_alias:
	.zero		0


//--------------------- .nv.constant0.gluon_wgmma --------------------------
	.section	.nv.constant0.gluon_wgmma,"a",@progbits
	.sectionflags	@""
	.align	4
.nv.constant0.gluon_wgmma:
	.zero		608


//--------------------- SYMBOLS --------------------------

	.type		.nv.reservedSmem.offset0,@object
	.size		.nv.reservedSmem.offset0,0x4
